//
// Generated by NVIDIA NVVM Compiler
//
// Compiler Build ID: CL-36424714
// Cuda compilation tools, release 13.0, V13.0.88
// Based on NVVM 20.0.0
//

.version 9.0
.target sm_100
.address_size 64

	// .globl	_Z3fftP7double2i
.func  (.param .align 16 .b8 func_retval0[16]) __internal_trig_reduction_slowpathd
(
	.param .b64 __internal_trig_reduction_slowpathd_param_0
)
;
.global .align 8 .b8 __cudart_i2opi_d[144] = {8, 93, 141, 31, 177, 95, 251, 107, 234, 146, 82, 138, 247, 57, 7, 61, 123, 241, 229, 235, 199, 186, 39, 117, 45, 234, 95, 158, 102, 63, 70, 79, 183, 9, 203, 39, 207, 126, 54, 109, 31, 109, 10, 90, 139, 17, 47, 239, 15, 152, 5, 222, 255, 151, 248, 31, 59, 40, 249, 189, 139, 95, 132, 156, 244, 57, 83, 131, 57, 214, 145, 57, 65, 126, 95, 180, 38, 112, 156, 233, 132, 68, 187, 46, 245, 53, 130, 232, 62, 167, 41, 177, 28, 235, 29, 254, 28, 146, 209, 9, 234, 46, 73, 6, 224, 210, 77, 66, 58, 110, 36, 183, 97, 197, 187, 222, 171, 99, 81, 254, 65, 144, 67, 60, 153, 149, 98, 219, 192, 221, 52, 245, 209, 87, 39, 252, 41, 21, 68, 78, 110, 131, 249, 162};
.global .align 16 .b8 __cudart_sin_cos_coeffs[128] = {70, 210, 176, 44, 241, 229, 90, 190, 146, 227, 172, 105, 227, 29, 199, 62, 161, 98, 219, 25, 160, 1, 42, 191, 24, 8, 17, 17, 17, 17, 129, 63, 84, 85, 85, 85, 85, 85, 197, 191, 0, 0, 0, 0, 0, 0, 0, 0, 0, 0, 0, 0, 0, 0, 0, 0, 100, 129, 253, 32, 131, 255, 168, 189, 40, 133, 239, 193, 167, 238, 33, 62, 217, 230, 6, 142, 79, 126, 146, 190, 233, 188, 221, 25, 160, 1, 250, 62, 71, 93, 193, 22, 108, 193, 86, 191, 81, 85, 85, 85, 85, 85, 165, 63, 0, 0, 0, 0, 0, 0, 224, 191, 0, 0, 0, 0, 0, 0, 240, 63};

.visible .entry _Z3fftP7double2i(
	.param .u64 .ptr .align 1 _Z3fftP7double2i_param_0,
	.param .u32 _Z3fftP7double2i_param_1
)
{
	.reg .pred 	%p<9>;
	.reg .b32 	%r<36>;
	.reg .b64 	%rd<15>;
	.reg .b64 	%fd<84>;

	ld.param.u64 	%rd1, [_Z3fftP7double2i_param_0];
	ld.param.u32 	%r10, [_Z3fftP7double2i_param_1];
	mov.u32 	%r11, %ctaid.x;
	mov.u32 	%r12, %ntid.x;
	mov.u32 	%r13, %tid.x;
	mad.lo.s32 	%r1, %r11, %r12, %r13;
	cvt.rn.f64.s32 	%fd13, %r10;
	mov.f64 	%fd14, 0d401921FB54442D18;
	div.rn.f64 	%fd15, %fd14, %fd13;
	cvt.rn.f64.s32 	%fd16, %r1;
	mul.f64 	%fd1, %fd15, %fd16;
	abs.f64 	%fd2, %fd1;
	setp.neu.f64 	%p1, %fd2, 0d7FF0000000000000;
	@%p1 bra 	$L__BB0_2;
	mov.f64 	%fd22, 0d0000000000000000;
	mul.rn.f64 	%fd82, %fd1, %fd22;
	mov.b32 	%r34, 1;
	bra.uni 	$L__BB0_5;
$L__BB0_2:
	mul.f64 	%fd17, %fd1, 0d3FE45F306DC9C883;
	cvt.rni.s32.f64 	%r33, %fd17;
	cvt.rn.f64.s32 	%fd18, %r33;
	fma.rn.f64 	%fd19, %fd18, 0dBFF921FB54442D18, %fd1;
	fma.rn.f64 	%fd20, %fd18, 0dBC91A62633145C00, %fd19;
	fma.rn.f64 	%fd82, %fd18, 0dB97B839A252049C0, %fd20;
	setp.ltu.f64 	%p2, %fd2, 0d41E0000000000000;
	@%p2 bra 	$L__BB0_4;
	{ // callseq 0, 0
	.param .b64 param0;
	st.param.f64 	[param0], %fd1;
	.param .align 16 .b8 retval0[16];
	call.uni (retval0), 
	__internal_trig_reduction_slowpathd, 
	(
	param0
	);
	ld.param.f64 	%fd82, [retval0];
	ld.param.b32 	%r33, [retval0+8];
	} // callseq 0
$L__BB0_4:
	add.s32 	%r34, %r33, 1;
$L__BB0_5:
	setp.neu.f64 	%p3, %fd2, 0d7FF0000000000000;
	shl.b32 	%r16, %r34, 6;
	cvt.u64.u32 	%rd2, %r16;
	and.b64  	%rd3, %rd2, 64;
	mov.u64 	%rd4, __cudart_sin_cos_coeffs;
	add.s64 	%rd5, %rd4, %rd3;
	mul.rn.f64 	%fd23, %fd82, %fd82;
	and.b32  	%r17, %r34, 1;
	setp.eq.b32 	%p4, %r17, 1;
	selp.f64 	%fd24, 0dBDA8FF8320FD8164, 0d3DE5DB65F9785EBA, %p4;
	ld.global.nc.v2.f64 	{%fd25, %fd26}, [%rd5];
	fma.rn.f64 	%fd27, %fd24, %fd23, %fd25;
	fma.rn.f64 	%fd28, %fd27, %fd23, %fd26;
	ld.global.nc.v2.f64 	{%fd29, %fd30}, [%rd5+16];
	fma.rn.f64 	%fd31, %fd28, %fd23, %fd29;
	fma.rn.f64 	%fd32, %fd31, %fd23, %fd30;
	ld.global.nc.v2.f64 	{%fd33, %fd34}, [%rd5+32];
	fma.rn.f64 	%fd35, %fd32, %fd23, %fd33;
	fma.rn.f64 	%fd36, %fd35, %fd23, %fd34;
	fma.rn.f64 	%fd37, %fd36, %fd82, %fd82;
	fma.rn.f64 	%fd38, %fd36, %fd23, 0d3FF0000000000000;
	selp.f64 	%fd39, %fd38, %fd37, %p4;
	and.b32  	%r18, %r34, 2;
	setp.eq.s32 	%p5, %r18, 0;
	mov.f64 	%fd40, 0d0000000000000000;
	sub.f64 	%fd41, %fd40, %fd39;
	selp.f64 	%fd8, %fd39, %fd41, %p5;
	@%p3 bra 	$L__BB0_7;
	mov.f64 	%fd47, 0d0000000000000000;
	mul.rn.f64 	%fd83, %fd1, %fd47;
	mov.b32 	%r35, 0;
	bra.uni 	$L__BB0_9;
$L__BB0_7:
	mul.f64 	%fd42, %fd1, 0d3FE45F306DC9C883;
	cvt.rni.s32.f64 	%r35, %fd42;
	cvt.rn.f64.s32 	%fd43, %r35;
	fma.rn.f64 	%fd44, %fd43, 0dBFF921FB54442D18, %fd1;
	fma.rn.f64 	%fd45, %fd43, 0dBC91A62633145C00, %fd44;
	fma.rn.f64 	%fd83, %fd43, 0dB97B839A252049C0, %fd45;
	setp.ltu.f64 	%p6, %fd2, 0d41E0000000000000;
	@%p6 bra 	$L__BB0_9;
	{ // callseq 1, 0
	.param .b64 param0;
	st.param.f64 	[param0], %fd1;
	.param .align 16 .b8 retval0[16];
	call.uni (retval0), 
	__internal_trig_reduction_slowpathd, 
	(
	param0
	);
	ld.param.f64 	%fd83, [retval0];
	ld.param.b32 	%r35, [retval0+8];
	} // callseq 1
$L__BB0_9:
	cvta.to.global.u64 	%rd6, %rd1;
	shl.b32 	%r21, %r35, 6;
	cvt.u64.u32 	%rd7, %r21;
	and.b64  	%rd8, %rd7, 64;
	add.s64 	%rd10, %rd4, %rd8;
	mul.rn.f64 	%fd48, %fd83, %fd83;
	and.b32  	%r22, %r35, 1;
	setp.eq.b32 	%p7, %r22, 1;
	selp.f64 	%fd49, 0dBDA8FF8320FD8164, 0d3DE5DB65F9785EBA, %p7;
	ld.global.nc.v2.f64 	{%fd50, %fd51}, [%rd10];
	fma.rn.f64 	%fd52, %fd49, %fd48, %fd50;
	fma.rn.f64 	%fd53, %fd52, %fd48, %fd51;
	ld.global.nc.v2.f64 	{%fd54, %fd55}, [%rd10+16];
	fma.rn.f64 	%fd56, %fd53, %fd48, %fd54;
	fma.rn.f64 	%fd57, %fd56, %fd48, %fd55;
	ld.global.nc.v2.f64 	{%fd58, %fd59}, [%rd10+32];
	fma.rn.f64 	%fd60, %fd57, %fd48, %fd58;
	fma.rn.f64 	%fd61, %fd60, %fd48, %fd59;
	fma.rn.f64 	%fd62, %fd61, %fd83, %fd83;
	fma.rn.f64 	%fd63, %fd61, %fd48, 0d3FF0000000000000;
	selp.f64 	%fd64, %fd63, %fd62, %p7;
	and.b32  	%r23, %r35, 2;
	setp.eq.s32 	%p8, %r23, 0;
	mov.f64 	%fd65, 0d0000000000000000;
	sub.f64 	%fd66, %fd65, %fd64;
	selp.f64 	%fd67, %fd64, %fd66, %p8;
	mov.u32 	%r24, %tid.y;
	mov.u32 	%r25, %ntid.y;
	mov.u32 	%r26, %ctaid.y;
	mad.lo.s32 	%r27, %r26, %r25, %r24;
	mad.lo.s32 	%r28, %r10, %r27, %r1;
	shr.u32 	%r29, %r10, 31;
	add.s32 	%r30, %r10, %r29;
	shr.s32 	%r31, %r30, 1;
	add.s32 	%r32, %r28, %r31;
	mul.wide.s32 	%rd11, %r32, 16;
	add.s64 	%rd12, %rd6, %rd11;
	ld.global.v2.f64 	{%fd68, %fd69}, [%rd12];
	mul.f64 	%fd70, %fd8, %fd68;
	mul.f64 	%fd71, %fd69, %fd67;
	sub.f64 	%fd72, %fd70, %fd71;
	mul.f64 	%fd73, %fd68, %fd67;
	fma.rn.f64 	%fd74, %fd8, %fd69, %fd73;
	mul.wide.s32 	%rd13, %r28, 16;
	add.s64 	%rd14, %rd6, %rd13;
	ld.global.v2.f64 	{%fd75, %fd76}, [%rd14];
	add.f64 	%fd77, %fd75, %fd72;
	add.f64 	%fd78, %fd76, %fd74;
	st.global.v2.f64 	[%rd14], {%fd77, %fd78};
	sub.f64 	%fd79, %fd75, %fd72;
	sub.f64 	%fd80, %fd76, %fd74;
	st.global.v2.f64 	[%rd12], {%fd79, %fd80};
	ret;

}
	// .globl	_Z16bit_reverse_copyP7double2i
.visible .entry _Z16bit_reverse_copyP7double2i(
	.param .u64 .ptr .align 1 _Z16bit_reverse_copyP7double2i_param_0,
	.param .u32 _Z16bit_reverse_copyP7double2i_param_1
)
{
	.reg .pred 	%p<11>;
	.reg .b32 	%r<96>;
	.reg .b64 	%rd<11>;
	.reg .b64 	%fd<52>;

	ld.param.u64 	%rd3, [_Z16bit_reverse_copyP7double2i_param_0];
	ld.param.u32 	%r36, [_Z16bit_reverse_copyP7double2i_param_1];
	mov.u32 	%r37, %ctaid.x;
	mov.u32 	%r38, %ntid.x;
	mov.u32 	%r39, %tid.x;
	mad.lo.s32 	%r1, %r37, %r38, %r39;
	setp.gt.s32 	%p1, %r1, %r36;
	@%p1 bra 	$L__BB1_17;
	cvt.rn.f64.s32 	%fd49, %r36;
	{
	.reg .b32 %temp; 
	mov.b64 	{%temp, %r81}, %fd49;
	}
	{
	.reg .b32 %temp; 
	mov.b64 	{%r82, %temp}, %fd49;
	}
	setp.gt.s32 	%p2, %r81, 1048575;
	mov.b32 	%r83, -1023;
	@%p2 bra 	$L__BB1_3;
	mul.f64 	%fd49, %fd49, 0d4350000000000000;
	{
	.reg .b32 %temp; 
	mov.b64 	{%temp, %r81}, %fd49;
	}
	{
	.reg .b32 %temp; 
	mov.b64 	{%r82, %temp}, %fd49;
	}
	mov.b32 	%r83, -1077;
$L__BB1_3:
	add.s32 	%r42, %r81, -1;
	setp.gt.u32 	%p3, %r42, 2146435070;
	@%p3 bra 	$L__BB1_7;
	shr.u32 	%r45, %r81, 20;
	add.s32 	%r84, %r83, %r45;
	and.b32  	%r46, %r81, 1048575;
	or.b32  	%r47, %r46, 1072693248;
	mov.b64 	%fd50, {%r82, %r47};
	setp.lt.u32 	%p5, %r47, 1073127583;
	@%p5 bra 	$L__BB1_6;
	{
	.reg .b32 %temp; 
	mov.b64 	{%r48, %temp}, %fd50;
	}
	{
	.reg .b32 %temp; 
	mov.b64 	{%temp, %r49}, %fd50;
	}
	add.s32 	%r50, %r49, -1048576;
	mov.b64 	%fd50, {%r48, %r50};
	add.s32 	%r84, %r84, 1;
$L__BB1_6:
	add.f64 	%fd11, %fd50, 0dBFF0000000000000;
	add.f64 	%fd12, %fd50, 0d3FF0000000000000;
	rcp.approx.ftz.f64 	%fd13, %fd12;
	neg.f64 	%fd14, %fd12;
	fma.rn.f64 	%fd15, %fd14, %fd13, 0d3FF0000000000000;
	fma.rn.f64 	%fd16, %fd15, %fd15, %fd15;
	fma.rn.f64 	%fd17, %fd16, %fd13, %fd13;
	mul.f64 	%fd18, %fd11, %fd17;
	fma.rn.f64 	%fd19, %fd11, %fd17, %fd18;
	mul.f64 	%fd20, %fd19, %fd19;
	fma.rn.f64 	%fd21, %fd20, 0d3EB1380B3AE80F1E, 0d3ED0EE258B7A8B04;
	fma.rn.f64 	%fd22, %fd21, %fd20, 0d3EF3B2669F02676F;
	fma.rn.f64 	%fd23, %fd22, %fd20, 0d3F1745CBA9AB0956;
	fma.rn.f64 	%fd24, %fd23, %fd20, 0d3F3C71C72D1B5154;
	fma.rn.f64 	%fd25, %fd24, %fd20, 0d3F624924923BE72D;
	fma.rn.f64 	%fd26, %fd25, %fd20, 0d3F8999999999A3C4;
	fma.rn.f64 	%fd27, %fd26, %fd20, 0d3FB5555555555554;
	sub.f64 	%fd28, %fd11, %fd19;
	add.f64 	%fd29, %fd28, %fd28;
	neg.f64 	%fd30, %fd19;
	fma.rn.f64 	%fd31, %fd30, %fd11, %fd29;
	mul.f64 	%fd32, %fd17, %fd31;
	mul.f64 	%fd33, %fd20, %fd27;
	fma.rn.f64 	%fd34, %fd33, %fd19, %fd32;
	xor.b32  	%r51, %r84, -2147483648;
	mov.b32 	%r52, 1127219200;
	mov.b64 	%fd35, {%r51, %r52};
	mov.b32 	%r53, -2147483648;
	mov.b64 	%fd36, {%r53, %r52};
	sub.f64 	%fd37, %fd35, %fd36;
	fma.rn.f64 	%fd38, %fd37, 0d3FE62E42FEFA39EF, %fd19;
	fma.rn.f64 	%fd39, %fd37, 0dBFE62E42FEFA39EF, %fd38;
	sub.f64 	%fd40, %fd39, %fd19;
	sub.f64 	%fd41, %fd34, %fd40;
	fma.rn.f64 	%fd42, %fd37, 0d3C7ABC9E3B39803F, %fd41;
	add.f64 	%fd51, %fd38, %fd42;
	bra.uni 	$L__BB1_8;
$L__BB1_7:
	fma.rn.f64 	%fd10, %fd49, 0d7FF0000000000000, 0d7FF0000000000000;
	{
	.reg .b32 %temp; 
	mov.b64 	{%temp, %r43}, %fd49;
	}
	and.b32  	%r44, %r43, 2147483647;
	setp.eq.s32 	%p4, %r44, 0;
	selp.f64 	%fd51, 0dFFF0000000000000, %fd10, %p4;
$L__BB1_8:
	mul.f64 	%fd43, %fd51, 0d3C7777D0FFDA0D24;
	fma.rn.f64 	%fd44, %fd51, 0d3FF71547652B82FE, %fd43;
	cvt.rzi.s32.f64 	%r12, %fd44;
	setp.lt.s32 	%p6, %r12, 1;
	mov.b64 	%rd10, 0;
	@%p6 bra 	$L__BB1_16;
	and.b32  	%r13, %r12, 3;
	setp.lt.u32 	%p7, %r12, 4;
	mov.b32 	%r93, 0;
	mov.u32 	%r95, %r93;
	@%p7 bra 	$L__BB1_12;
	and.b32  	%r93, %r12, 2147483644;
	add.s32 	%r85, %r12, -2;
	mov.b32 	%r86, 0;
	mov.u32 	%r95, %r86;
$L__BB1_11:
	shr.u32 	%r57, %r1, %r86;
	and.b32  	%r58, %r57, 1;
	add.s32 	%r59, %r85, 1;
	shl.b32 	%r60, %r58, %r59;
	add.s32 	%r61, %r60, %r95;
	add.s32 	%r62, %r86, 1;
	shr.u32 	%r63, %r1, %r62;
	and.b32  	%r64, %r63, 1;
	add.s32 	%r65, %r85, -2;
	shl.b32 	%r66, %r64, %r85;
	add.s32 	%r67, %r66, %r61;
	add.s32 	%r68, %r86, 2;
	shr.u32 	%r69, %r1, %r68;
	and.b32  	%r70, %r69, 1;
	add.s32 	%r71, %r85, -1;
	shl.b32 	%r72, %r70, %r71;
	add.s32 	%r73, %r72, %r67;
	add.s32 	%r74, %r86, 3;
	shr.u32 	%r75, %r1, %r74;
	and.b32  	%r76, %r75, 1;
	shl.b32 	%r77, %r76, %r65;
	add.s32 	%r95, %r77, %r73;
	add.s32 	%r85, %r85, -4;
	add.s32 	%r86, %r86, 4;
	setp.ne.s32 	%p8, %r86, %r93;
	@%p8 bra 	$L__BB1_11;
$L__BB1_12:
	setp.eq.s32 	%p9, %r13, 0;
	@%p9 bra 	$L__BB1_15;
	sub.s32 	%r92, %r12, %r93;
	neg.s32 	%r91, %r13;
$L__BB1_14:
	.pragma "nounroll";
	shr.u32 	%r78, %r1, %r93;
	and.b32  	%r79, %r78, 1;
	add.s32 	%r92, %r92, -1;
	shl.b32 	%r80, %r79, %r92;
	add.s32 	%r95, %r80, %r95;
	add.s32 	%r93, %r93, 1;
	add.s32 	%r91, %r91, 1;
	setp.ne.s32 	%p10, %r91, 0;
	@%p10 bra 	$L__BB1_14;
$L__BB1_15:
	cvt.s64.s32 	%rd10, %r95;
$L__BB1_16:
	cvta.to.global.u64 	%rd5, %rd3;
	mul.wide.s32 	%rd6, %r1, 16;
	add.s64 	%rd7, %rd5, %rd6;
	ld.global.v2.f64 	{%fd45, %fd46}, [%rd7];
	shl.b64 	%rd8, %rd10, 4;
	add.s64 	%rd9, %rd5, %rd8;
	ld.global.v2.f64 	{%fd47, %fd48}, [%rd9];
	st.global.v2.f64 	[%rd7], {%fd47, %fd48};
	st.global.v2.f64 	[%rd9], {%fd45, %fd46};
$L__BB1_17:
	ret;

}
.func  (.param .align 16 .b8 func_retval0[16]) __internal_trig_reduction_slowpathd(
	.param .b64 __internal_trig_reduction_slowpathd_param_0
)
{
	.local .align 8 .b8 	__local_depot2[40];
	.reg .b64 	%SP;
	.reg .b64 	%SPL;
	.reg .pred 	%p<10>;
	.reg .b32 	%r<47>;
	.reg .b64 	%rd<74>;
	.reg .b64 	%fd<5>;

	mov.u64 	%SPL, __local_depot2;
	ld.param.f64 	%fd4, [__internal_trig_reduction_slowpathd_param_0];
	add.u64 	%rd1, %SPL, 0;
	{
	.reg .b32 %temp; 
	mov.b64 	{%temp, %r1}, %fd4;
	}
	shr.u32 	%r2, %r1, 20;
	and.b32  	%r3, %r2, 2047;
	setp.eq.s32 	%p1, %r3, 2047;
	mov.b32 	%r46, 0;
	@%p1 bra 	$L__BB2_9;
	add.s32 	%r20, %r3, -1024;
	mov.b64 	%rd20, %fd4;
	shl.b64 	%rd2, %rd20, 11;
	shr.u32 	%r4, %r20, 6;
	sub.s32 	%r45, 15, %r4;
	sub.s32 	%r21, 19, %r4;
	setp.lt.u32 	%p2, %r20, 128;
	selp.b32 	%r6, 18, %r21, %p2;
	setp.ge.s32 	%p3, %r45, %r6;
	mov.b64 	%rd70, 0;
	@%p3 bra 	$L__BB2_4;
	add.s32 	%r23, %r6, %r4;
	neg.s32 	%r43, %r23;
	or.b64  	%rd3, %rd2, -9223372036854775808;
	mov.b64 	%rd70, 0;
	mov.b32 	%r42, 0;
	mov.u64 	%rd25, __cudart_i2opi_d;
	mov.u32 	%r44, %r45;
$L__BB2_3:
	.pragma "nounroll";
	mul.wide.s32 	%rd22, %r42, 8;
	add.s64 	%rd23, %rd1, %rd22;
	mul.wide.s32 	%rd24, %r44, 8;
	add.s64 	%rd26, %rd25, %rd24;
	ld.global.nc.u64 	%rd27, [%rd26];
	{
	.reg .u32 %r0, %r1, %r2, %r3, %alo, %ahi, %blo, %bhi, %clo, %chi;
	mov.b64 	{%alo,%ahi}, %rd27;
	mov.b64 	{%blo,%bhi}, %rd3;
	mov.b64 	{%clo,%chi}, %rd70;
	mad.lo.cc.u32 	%r0, %alo, %blo, %clo;
	madc.hi.cc.u32 	%r1, %alo, %blo, %chi;
	madc.hi.u32 	%r2, %alo, %bhi, 0;
	mad.lo.cc.u32 	%r1, %alo, %bhi, %r1;
	madc.hi.cc.u32 	%r2, %ahi, %blo, %r2;
	madc.hi.u32 	%r3, %ahi, %bhi, 0;
	mad.lo.cc.u32 	%r1, %ahi, %blo, %r1;
	madc.lo.cc.u32 	%r2, %ahi, %bhi, %r2;
	addc.u32 	%r3, %r3, 0;
	mov.b64 	%rd28, {%r0,%r1};
	mov.b64 	%rd70, {%r2,%r3};
	}
	st.local.u64 	[%rd23], %rd28;
	add.s32 	%r44, %r44, 1;
	add.s32 	%r43, %r43, 1;
	add.s32 	%r42, %r42, 1;
	setp.ne.s32 	%p4, %r43, -15;
	mov.u32 	%r45, %r6;
	@%p4 bra 	$L__BB2_3;
$L__BB2_4:
	cvt.s64.s32 	%rd29, %r45;
	cvt.u64.u32 	%rd30, %r4;
	add.s64 	%rd31, %rd30, %rd29;
	shl.b64 	%rd32, %rd31, 3;
	add.s64 	%rd33, %rd1, %rd32;
	st.local.u64 	[%rd33+-120], %rd70;
	and.b32  	%r15, %r2, 63;
	ld.local.u64 	%rd72, [%rd1+16];
	ld.local.u64 	%rd71, [%rd1+24];
	setp.eq.s32 	%p5, %r15, 0;
	@%p5 bra 	$L__BB2_6;
	shl.b64 	%rd34, %rd71, %r15;
	shr.u64 	%rd35, %rd72, 1;
	xor.b32  	%r24, %r15, 63;
	shr.u64 	%rd36, %rd35, %r24;
	or.b64  	%rd71, %rd34, %rd36;
	ld.local.u64 	%rd37, [%rd1+8];
	shl.b64 	%rd38, %rd72, %r15;
	shr.u64 	%rd39, %rd37, 1;
	shr.u64 	%rd40, %rd39, %r24;
	or.b64  	%rd72, %rd38, %rd40;
$L__BB2_6:
	and.b32  	%r25, %r1, -2147483648;
	shr.u64 	%rd41, %rd71, 62;
	cvt.u32.u64 	%r26, %rd41;
	mov.b64 	{%r27, %r28}, %rd71;
	mov.b64 	{%r29, %r30}, %rd72;
	shf.l.wrap.b32 	%r31, %r30, %r27, 2;
	shf.l.wrap.b32 	%r32, %r27, %r28, 2;
	mov.b64 	%rd42, {%r31, %r32};
	shl.b64 	%rd43, %rd72, 2;
	shr.u64 	%rd44, %rd42, 63;
	cvt.u32.u64 	%r33, %rd44;
	add.s32 	%r34, %r33, %r26;
	setp.eq.s32 	%p6, %r25, 0;
	neg.s32 	%r35, %r34;
	selp.b32 	%r46, %r34, %r35, %p6;
	setp.gt.s64 	%p7, %rd42, -1;
	mov.b64 	%rd45, 0;
	{
	.reg .u32 %r0, %r1, %r2, %r3, %a0, %a1, %a2, %a3, %b0, %b1, %b2, %b3;
	mov.b64 	{%a0,%a1}, %rd45;
	mov.b64 	{%a2,%a3}, %rd45;
	mov.b64 	{%b0,%b1}, %rd43;
	mov.b64 	{%b2,%b3}, %rd42;
	sub.cc.u32 	%r0, %a0, %b0;
	subc.cc.u32 	%r1, %a1, %b1;
	subc.cc.u32 	%r2, %a2, %b2;
	subc.u32 	%r3, %a3, %b3;
	mov.b64 	%rd46, {%r0,%r1};
	mov.b64 	%rd47, {%r2,%r3};
	}
	xor.b32  	%r36, %r25, -2147483648;
	selp.b64 	%rd73, %rd42, %rd47, %p7;
	selp.b64 	%rd14, %rd43, %rd46, %p7;
	selp.b32 	%r17, %r25, %r36, %p7;
	clz.b64 	%r37, %rd73;
	cvt.u64.u32 	%rd15, %r37;
	setp.eq.s32 	%p8, %r37, 0;
	@%p8 bra 	$L__BB2_8;
	cvt.u32.u64 	%r38, %rd15;
	and.b32  	%r39, %r38, 63;
	shl.b64 	%rd48, %rd73, %r39;
	shr.u64 	%rd49, %rd14, 1;
	not.b32 	%r40, %r38;
	and.b32  	%r41, %r40, 63;
	shr.u64 	%rd50, %rd49, %r41;
	or.b64  	%rd73, %rd48, %rd50;
$L__BB2_8:
	mov.b64 	%rd51, -3958705157555305931;
	{
	.reg .u32 %r0, %r1, %r2, %r3, %alo, %ahi, %blo, %bhi;
	mov.b64 	{%alo,%ahi}, %rd73;
	mov.b64 	{%blo,%bhi}, %rd51;
	mul.lo.u32 	%r0, %alo, %blo;
	mul.hi.u32 	%r1, %alo, %blo;
	mad.lo.cc.u32 	%r1, %alo, %bhi, %r1;
	madc.hi.u32 	%r2, %alo, %bhi, 0;
	mad.lo.cc.u32 	%r1, %ahi, %blo, %r1;
	madc.hi.cc.u32 	%r2, %ahi, %blo, %r2;
	madc.hi.u32 	%r3, %ahi, %bhi, 0;
	mad.lo.cc.u32 	%r2, %ahi, %bhi, %r2;
	addc.u32 	%r3, %r3, 0;
	mov.b64 	%rd52, {%r0,%r1};
	mov.b64 	%rd53, {%r2,%r3};
	}
	setp.gt.s64 	%p9, %rd53, 0;
	{
	.reg .u32 %r0, %r1, %r2, %r3, %a0, %a1, %a2, %a3, %b0, %b1, %b2, %b3;
	mov.b64 	{%a0,%a1}, %rd52;
	mov.b64 	{%a2,%a3}, %rd53;
	mov.b64 	{%b0,%b1}, %rd52;
	mov.b64 	{%b2,%b3}, %rd53;
	add.cc.u32 	%r0, %a0, %b0;
	addc.cc.u32 	%r1, %a1, %b1;
	addc.cc.u32 	%r2, %a2, %b2;
	addc.u32 	%r3, %a3, %b3;
	mov.b64 	%rd54, {%r0,%r1};
	mov.b64 	%rd55, {%r2,%r3};
	}
	selp.b64 	%rd56, %rd55, %rd53, %p9;
	selp.s64 	%rd57, -1, 0, %p9;
	sub.s64 	%rd58, %rd57, %rd15;
	cvt.u64.u32 	%rd59, %r17;
	shl.b64 	%rd60, %rd59, 32;
	add.s64 	%rd61, %rd56, 1;
	shr.u64 	%rd62, %rd61, 10;
	add.s64 	%rd63, %rd62, 1;
	shr.u64 	%rd64, %rd63, 1;
	shl.b64 	%rd65, %rd58, 52;
	add.s64 	%rd66, %rd65, %rd64;
	add.s64 	%rd67, %rd66, 4602678819172646912;
	or.b64  	%rd68, %rd67, %rd60;
	mov.b64 	%fd4, %rd68;
$L__BB2_9:
	st.param.f64 	[func_retval0], %fd4;
	st.param.b32 	[func_retval0+8], %r46;
	ret;

}


// ===== COMPILED SASS (sm_100) =====

	.target	sm_100

	.elftype	@"ET_EXEC"


//--------------------- .note.nv.tkinfo           --------------------------
	.section	.note.nv.tkinfo,"",@"SHT_NOTE"
	.sectionflags	@"SHF_NOTE_NV_TKINFO"
	.tkinfo
        /*0018*/ 	.word	0x00000002
        /*0030*/ 	.string	""
        /*0030*/ 	.string	"ptxas"
        /*0030*/ 	.string	"Cuda compilation tools, release 13.0, V13.0.88"
        /*0030*/ 	.string	"Build cuda_13.0.r13.0/compiler.36424714_0"
        /*0030*/ 	.string	"-arch sm_100 -m 64 "



//--------------------- .note.nv.cuinfo           --------------------------
	.section	.note.nv.cuinfo,"",@"SHT_NOTE"
	.sectionflags	@"SHF_NOTE_NV_CUINFO"
        /*0018*/ 	.short	0x0002
        /*001a*/ 	.short	0x0064
        /*001c*/ 	.short	0x0082
	.zero		2


//--------------------- .nv.info                  --------------------------
	.section	.nv.info,"",@"SHT_CUDA_INFO"
	.align	4


	//----- nvinfo : EIATTR_REGCOUNT
	.align		4
        /*0000*/ 	.byte	0x04, 0x2f
        /*0002*/ 	.short	(.L_3 - .L_2)
	.align		4
.L_2:
        /*0004*/ 	.word	index@(_Z3fftP7double2i)
        /*0008*/ 	.word	0x0000001e


	//----- nvinfo : EIATTR_FRAME_SIZE
	.align		4
.L_3:
        /*000c*/ 	.byte	0x04, 0x11
        /*000e*/ 	.short	(.L_5 - .L_4)
	.align		4
.L_4:
        /*0010*/ 	.word	index@($_Z3fftP7double2i$__internal_trig_reduction_slowpathd)
        /*0014*/ 	.word	0x00000028


	//----- nvinfo : EIATTR_FRAME_SIZE
	.align		4
.L_5:
        /*0018*/ 	.byte	0x04, 0x11
        /*001a*/ 	.short	(.L_7 - .L_6)
	.align		4
.L_6:
        /*001c*/ 	.word	index@($__internal_0_$__cuda_sm20_div_rn_f64_full)
        /*0020*/ 	.word	0x00000028


	//----- nvinfo : EIATTR_FRAME_SIZE
	.align		4
.L_7:
        /*0024*/ 	.byte	0x04, 0x11
        /*0026*/ 	.short	(.L_9 - .L_8)
	.align		4
.L_8:
        /*0028*/ 	.word	index@(_Z3fftP7double2i)
        /*002c*/ 	.word	0x00000028


	//----- nvinfo : EIATTR_REGCOUNT
	.align		4
.L_9:
        /*0030*/ 	.byte	0x04, 0x2f
        /*0032*/ 	.short	(.L_11 - .L_10)
	.align		4
.L_10:
        /*0034*/ 	.word	index@(_Z16bit_reverse_copyP7double2i)
        /*0038*/ 	.word	0x00000014


	//----- nvinfo : EIATTR_FRAME_SIZE
	.align		4
.L_11:
        /*003c*/ 	.byte	0x04, 0x11
        /*003e*/ 	.short	(.L_13 - .L_12)
	.align		4
.L_12:
        /*0040*/ 	.word	index@(_Z16bit_reverse_copyP7double2i)
        /*0044*/ 	.word	0x00000000


	//----- nvinfo : EIATTR_MIN_STACK_SIZE
	.align		4
.L_13:
        /*0048*/ 	.byte	0x04, 0x12
        /*004a*/ 	.short	(.L_15 - .L_14)
	.align		4
.L_14:
        /*004c*/ 	.word	index@(_Z16bit_reverse_copyP7double2i)
        /*0050*/ 	.word	0x00000000


	//----- nvinfo : EIATTR_MIN_STACK_SIZE
	.align		4
.L_15:
        /*0054*/ 	.byte	0x04, 0x12
        /*0056*/ 	.short	(.L_17 - .L_16)
	.align		4
.L_16:
        /*0058*/ 	.word	index@(_Z3fftP7double2i)
        /*005c*/ 	.word	0x00000028
.L_17:


//--------------------- .nv.compat                --------------------------
	.section	.nv.compat,"",@"SHT_CUDA_COMPAT_INFO"
	.align	4
        /*0000*/ 	.byte	0x02, 0x09, 0x00, 0x00, 0x02, 0x02, 0x01, 0x00, 0x02, 0x05, 0x05, 0x00, 0x03, 0x07, 0x01, 0x01
        /*0010*/ 	.byte	0x02, 0x03, 0x00, 0x00, 0x02, 0x06, 0x01, 0x00, 0x04, 0x0b, 0x08, 0x00, 0x01, 0x00, 0x00, 0x00
        /*0020*/ 	.byte	0x00, 0x00, 0x00, 0x00


//--------------------- .nv.info._Z16bit_reverse_copyP7double2i --------------------------
	.section	.nv.info._Z16bit_reverse_copyP7double2i,"",@"SHT_CUDA_INFO"
	.sectionflags	@""
	.align	4


	//----- nvinfo : EIATTR_CUDA_API_VERSION
	.align		4
        /*0000*/ 	.byte	0x04, 0x37
        /*0002*/ 	.short	(.L_19 - .L_18)
.L_18:
        /*0004*/ 	.word	0x00000082


	//----- nvinfo : EIATTR_KPARAM_INFO
	.align		4
.L_19:
        /*0008*/ 	.byte	0x04, 0x17
        /*000a*/ 	.short	(.L_21 - .L_20)
.L_20:
        /*000c*/ 	.word	0x00000000
        /*0010*/ 	.short	0x0001
        /*0012*/ 	.short	0x0008
        /*0014*/ 	.byte	0x00, 0xf0, 0x11, 0x00


	//----- nvinfo : EIATTR_KPARAM_INFO
	.align		4
.L_21:
        /*0018*/ 	.byte	0x04, 0x17
        /*001a*/ 	.short	(.L_23 - .L_22)
.L_22:
        /*001c*/ 	.word	0x00000000
        /*0020*/ 	.short	0x0000
        /*0022*/ 	.short	0x0000
        /*0024*/ 	.byte	0x00, 0xf5, 0x21, 0x00


	//----- nvinfo : EIATTR_SPARSE_MMA_MASK
	.align		4
.L_23:
        /*0028*/ 	.byte	0x03, 0x50
        /*002a*/ 	.short	0x0000


	//----- nvinfo : EIATTR_MAXREG_COUNT
	.align		4
        /*002c*/ 	.byte	0x03, 0x1b
        /*002e*/ 	.short	0x00ff


	//----- nvinfo : EIATTR_MERCURY_ISA_VERSION
	.align		4
        /*0030*/ 	.byte	0x03, 0x5f
        /*0032*/ 	.short	0x0101


	//----- nvinfo : EIATTR_VRC_CTA_INIT_COUNT
	.align		4
        /*0034*/ 	.byte	0x02, 0x4a
	.zero		1
	.zero		1


	//----- nvinfo : EIATTR_EXIT_INSTR_OFFSETS
	.align		4
        /*0038*/ 	.byte	0x04, 0x1c
        /*003a*/ 	.short	(.L_25 - .L_24)


	//   ....[0]....
.L_24:
        /*003c*/ 	.word	0x00000070


	//   ....[1]....
        /*0040*/ 	.word	0x000009e0


	//----- nvinfo : EIATTR_CBANK_PARAM_SIZE
	.align		4
.L_25:
        /*0044*/ 	.byte	0x03, 0x19
        /*0046*/ 	.short	0x000c


	//----- nvinfo : EIATTR_PARAM_CBANK
	.align		4
        /*0048*/ 	.byte	0x04, 0x0a
        /*004a*/ 	.short	(.L_27 - .L_26)
	.align		4
.L_26:
        /*004c*/ 	.word	index@(.nv.constant0._Z16bit_reverse_copyP7double2i)
        /*0050*/ 	.short	0x0380
        /*0052*/ 	.short	0x000c


	//----- nvinfo : EIATTR_SW_WAR
	.align		4
.L_27:
        /*0054*/ 	.byte	0x04, 0x36
        /*0056*/ 	.short	(.L_29 - .L_28)
.L_28:
        /*0058*/ 	.word	0x00000008
.L_29:


//--------------------- .nv.info._Z3fftP7double2i --------------------------
	.section	.nv.info._Z3fftP7double2i,"",@"SHT_CUDA_INFO"
	.sectionflags	@""
	.align	4


	//----- nvinfo : EIATTR_CUDA_API_VERSION
	.align		4
        /*0000*/ 	.byte	0x04, 0x37
        /*0002*/ 	.short	(.L_31 - .L_30)
.L_30:
        /*0004*/ 	.word	0x00000082


	//----- nvinfo : EIATTR_KPARAM_INFO
	.align		4
.L_31:
        /*0008*/ 	.byte	0x04, 0x17
        /*000a*/ 	.short	(.L_33 - .L_32)
.L_32:
        /*000c*/ 	.word	0x00000000
        /*0010*/ 	.short	0x0001
        /*0012*/ 	.short	0x0008
        /*0014*/ 	.byte	0x00, 0xf0, 0x11, 0x00


	//----- nvinfo : EIATTR_KPARAM_INFO
	.align		4
.L_33:
        /*0018*/ 	.byte	0x04, 0x17
        /*001a*/ 	.short	(.L_35 - .L_34)
.L_34:
        /*001c*/ 	.word	0x00000000
        /*0020*/ 	.short	0x0000
        /*0022*/ 	.short	0x0000
        /*0024*/ 	.byte	0x00, 0xf5, 0x21, 0x00


	//----- nvinfo : EIATTR_SPARSE_MMA_MASK
	.align		4
.L_35:
        /*0028*/ 	.byte	0x03, 0x50
        /*002a*/ 	.short	0x0000


	//----- nvinfo : EIATTR_MAXREG_COUNT
	.align		4
        /*002c*/ 	.byte	0x03, 0x1b
        /*002e*/ 	.short	0x00ff


	//----- nvinfo : EIATTR_MERCURY_ISA_VERSION
	.align		4
        /*0030*/ 	.byte	0x03, 0x5f
        /*0032*/ 	.short	0x0101


	//----- nvinfo : EIATTR_VRC_CTA_INIT_COUNT
	.align		4
        /*0034*/ 	.byte	0x02, 0x4a
	.zero		1
	.zero		1


	//----- nvinfo : EIATTR_EXIT_INSTR_OFFSETS
	.align		4
        /*0038*/ 	.byte	0x04, 0x1c
        /*003a*/ 	.short	(.L_37 - .L_36)


	//   ....[0]....
.L_36:
        /*003c*/ 	.word	0x00000a80


	//----- nvinfo : EIATTR_CRS_STACK_SIZE
	.align		4
.L_37:
        /*0040*/ 	.byte	0x04, 0x1e
        /*0042*/ 	.short	(.L_39 - .L_38)
.L_38:
        /*0044*/ 	.word	0x00000000


	//----- nvinfo : EIATTR_CBANK_PARAM_SIZE
	.align		4
.L_39:
        /*0048*/ 	.byte	0x03, 0x19
        /*004a*/ 	.short	0x000c


	//----- nvinfo : EIATTR_PARAM_CBANK
	.align		4
        /*004c*/ 	.byte	0x04, 0x0a
        /*004e*/ 	.short	(.L_41 - .L_40)
	.align		4
.L_40:
        /*0050*/ 	.word	index@(.nv.constant0._Z3fftP7double2i)
        /*0054*/ 	.short	0x0380
        /*0056*/ 	.short	0x000c


	//----- nvinfo : EIATTR_SW_WAR
	.align		4
.L_41:
        /*0058*/ 	.byte	0x04, 0x36
        /*005a*/ 	.short	(.L_43 - .L_42)
.L_42:
        /*005c*/ 	.word	0x00000008
.L_43:


//--------------------- .nv.callgraph             --------------------------
	.section	.nv.callgraph,"",@"SHT_CUDA_CALLGRAPH"
	.align	4
	.sectionentsize	8
	.align		4
        /*0000*/ 	.word	0x00000000
	.align		4
        /*0004*/ 	.word	0xffffffff
	.align		4
        /*0008*/ 	.word	0x00000000
	.align		4
        /*000c*/ 	.word	0xfffffffe
	.align		4
        /*0010*/ 	.word	0x00000000
	.align		4
        /*0014*/ 	.word	0xfffffffd
	.align		4
        /*0018*/ 	.word	0x00000000
	.align		4
        /*001c*/ 	.word	0xfffffffc


//--------------------- .nv.constant4             --------------------------
	.section	.nv.constant4,"a",@progbits
	.align	8
	.align		8
.nv.constant4:
        /*0000*/ 	.dword	__cudart_i2opi_d
	.align		8
        /*0008*/ 	.dword	__cudart_sin_cos_coeffs


//--------------------- .text._Z16bit_reverse_copyP7double2i --------------------------
	.section	.text._Z16bit_reverse_copyP7double2i,"ax",@progbits
	.align	128
        .global         _Z16bit_reverse_copyP7double2i
        .type           _Z16bit_reverse_copyP7double2i,@function
        .size           _Z16bit_reverse_copyP7double2i,(.L_x_28 - _Z16bit_reverse_copyP7double2i)
        .other          _Z16bit_reverse_copyP7double2i,@"STO_CUDA_ENTRY STV_DEFAULT"
_Z16bit_reverse_copyP7double2i:
.text._Z16bit_reverse_copyP7double2i:
[----:B------:R-:W-:Y:S01]  /*0000*/  LDC R1, c[0x0][0x37c] ;  /* 0x0000df00ff017b82 */ /* 0x000fe20000000800 */
[----:B------:R-:W0:Y:S07]  /*0010*/  S2R R3, SR_TID.X ;  /* 0x0000000000037919 */ /* 0x000e2e0000002100 */
[----:B------:R-:W0:Y:S01]  /*0020*/  S2UR UR4, SR_CTAID.X ;  /* 0x00000000000479c3 */ /* 0x000e220000002500 */
[----:B------:R-:W1:Y:S07]  /*0030*/  LDCU UR5, c[0x0][0x388] ;  /* 0x00007100ff0577ac */ /* 0x000e6e0008000800 */
[----:B------:R-:W0:Y:S02]  /*0040*/  LDC R0, c[0x0][0x360] ;  /* 0x0000d800ff007b82 */ /* 0x000e240000000800 */
[----:B0-----:R-:W-:-:S05]  /*0050*/  IMAD R0, R0, UR4, R3 ;  /* 0x0000000400007c24 */ /* 0x001fca000f8e0203 */
[----:B-1----:R-:W-:-:S13]  /*0060*/  ISETP.GT.AND P0, PT, R0, UR5, PT ;  /* 0x0000000500007c0c */ /* 0x002fda000bf04270 */
[----:B------:R-:W-:Y:S05]  /*0070*/  @P0 EXIT ;  /* 0x000000000000094d */ /* 0x000fea0003800000 */
[----:B------:R-:W0:Y:S02]  /*0080*/  I2F.F64 R4, UR5 ;  /* 0x0000000500047d12 */ /* 0x000e240008201c00 */
[----:B0-----:R-:W-:Y:S01]  /*0090*/  ISETP.GT.AND P0, PT, R5, 0xfffff, PT ;  /* 0x000fffff0500780c */ /* 0x001fe20003f04270 */
[----:B------:R-:W-:Y:S02]  /*00a0*/  IMAD.MOV.U32 R6, RZ, RZ, R4 ;  /* 0x000000ffff067224 */ /* 0x000fe400078e0004 */
[--C-:B------:R-:W-:Y:S02]  /*00b0*/  IMAD.MOV.U32 R7, RZ, RZ, R5.reuse ;  /* 0x000000ffff077224 */ /* 0x100fe400078e0005 */
[----:B------:R-:W-:-:S08]  /*00c0*/  IMAD.MOV.U32 R3, RZ, RZ, R5 ;  /* 0x000000ffff037224 */ /* 0x000fd000078e0005 */
[----:B------:R-:W-:-:S10]  /*00d0*/  @!P0 DMUL R6, R6, 1.80143985094819840000e+16 ;  /* 0x4350000006068828 */ /* 0x000fd40000000000 */
[----:B------:R-:W-:Y:S02]  /*00e0*/  @!P0 IMAD.MOV.U32 R3, RZ, RZ, R7 ;  /* 0x000000ffff038224 */ /* 0x000fe400078e0007 */
[----:B------:R-:W-:Y:S02]  /*00f0*/  @!P0 IMAD.MOV.U32 R4, RZ, RZ, R6 ;  /* 0x000000ffff048224 */ /* 0x000fe400078e0006 */
[----:B------:R-:W-:-:S05]  /*0100*/  VIADD R2, R3, 0xffffffff ;  /* 0xffffffff03027836 */ /* 0x000fca0000000000 */
[----:B------:R-:W-:Y:S01]  /*0110*/  ISETP.GT.U32.AND P1, PT, R2, 0x7feffffe, PT ;  /* 0x7feffffe0200780c */ /* 0x000fe20003f24070 */
[----:B------:R-:W-:Y:S02]  /*0120*/  IMAD.MOV.U32 R2, RZ, RZ, -0x3ff ;  /* 0xfffffc01ff027424 */ /* 0x000fe400078e00ff */
[----:B------:R-:W-:-:S10]  /*0130*/  @!P0 IMAD.MOV.U32 R2, RZ, RZ, -0x435 ;  /* 0xfffffbcbff028424 */ /* 0x000fd400078e00ff */
[----:B------:R-:W-:Y:S05]  /*0140*/  @P1 BRA `(.L_x_0) ;  /* 0x0000000400001947 */ /* 0x000fea0003800000 */
[----:B------:R-:W-:Y:S01]  /*0150*/  LOP3.LUT R5, R3, 0xfffff, RZ, 0xc0, !PT ;  /* 0x000fffff03057812 */ /* 0x000fe200078ec0ff */
[----:B------:R-:W-:Y:S01]  /*0160*/  IMAD.MOV.U32 R6, RZ, RZ, RZ ;  /* 0x000000ffff067224 */ /* 0x000fe200078e00ff */
[----:B------:R-:W-:Y:S01]  /*0170*/  UMOV UR4, 0x3ae80f1e ;  /* 0x3ae80f1e00047882 */ /* 0x000fe20000000000 */
[----:B------:R-:W-:Y:S01]  /*0180*/  IMAD.MOV.U32 R14, RZ, RZ, -0x748574fc ;  /* 0x8b7a8b04ff0e7424 */ /* 0x000fe200078e00ff */
[----:B------:R-:W-:Y:S01]  /*0190*/  LOP3.LUT R5, R5, 0x3ff00000, RZ, 0xfc, !PT ;  /* 0x3ff0000005057812 */ /* 0x000fe200078efcff */
[----:B------:R-:W-:Y:S01]  /*01a0*/  IMAD.MOV.U32 R15, RZ, RZ, 0x3ed0ee25 ;  /* 0x3ed0ee25ff0f7424 */ /* 0x000fe200078e00ff */
[----:B------:R-:W-:Y:S01]  /*01b0*/  UMOV UR5, 0x3eb1380b ;  /* 0x3eb1380b00057882 */ /* 0x000fe20000000000 */
[----:B------:R-:W-:Y:S01]  /*01c0*/  LEA.HI R16, R3, R2, RZ, 0xc ;  /* 0x0000000203107211 */ /* 0x000fe200078f60ff */
[----:B------:R-:W-:Y:S01]  /*01d0*/  IMAD.MOV.U32 R17, RZ, RZ, 0x43300000 ;  /* 0x43300000ff117424 */ /* 0x000fe200078e00ff */
[----:B------:R-:W-:Y:S01]  /*01e0*/  ISETP.GE.U32.AND P0, PT, R5, 0x3ff6a09f, PT ;  /* 0x3ff6a09f0500780c */ /* 0x000fe20003f06070 */
[----:B------:R-:W-:Y:S01]  /*01f0*/  UMOV UR6, 0x80000000 ;  /* 0x8000000000067882 */ /* 0x000fe20000000000 */
[----:B------:R-:W-:-:S11]  /*0200*/  UMOV UR7, 0x43300000 ;  /* 0x4330000000077882 */ /* 0x000fd60000000000 */
[----:B------:R-:W-:Y:S02]  /*0210*/  @P0 VIADD R7, R5, 0xfff00000 ;  /* 0xfff0000005070836 */ /* 0x000fe40000000000 */
[----:B------:R-:W-:Y:S02]  /*0220*/  @P0 VIADD R16, R16, 0x1 ;  /* 0x0000000110100836 */ /* 0x000fe40000000000 */
[----:B------:R-:W-:-:S03]  /*0230*/  @P0 IMAD.MOV.U32 R5, RZ, RZ, R7 ;  /* 0x000000ffff050224 */ /* 0x000fc600078e0007 */
[----:B------:R-:W-:-:S03]  /*0240*/  LOP3.LUT R16, R16, 0x80000000, RZ, 0x3c, !PT ;  /* 0x8000000010107812 */ /* 0x000fc600078e3cff */
[C---:B------:R-:W-:Y:S02]  /*0250*/  DADD R12, R4.reuse, 1 ;  /* 0x3ff00000040c7429 */ /* 0x040fe40000000000 */
[----:B------:R-:W-:-:S04]  /*0260*/  DADD R4, R4, -1 ;  /* 0xbff0000004047429 */ /* 0x000fc80000000000 */
[----:B------:R-:W0:Y:S02]  /*0270*/  MUFU.RCP64H R7, R13 ;  /* 0x0000000d00077308 */ /* 0x000e240000001800 */
[----:B0-----:R-:W-:-:S08]  /*0280*/  DFMA R8, -R12, R6, 1 ;  /* 0x3ff000000c08742b */ /* 0x001fd00000000106 */
[----:B------:R-:W-:-:S08]  /*0290*/  DFMA R8, R8, R8, R8 ;  /* 0x000000080808722b */ /* 0x000fd00000000008 */
[----:B------:R-:W-:-:S08]  /*02a0*/  DFMA R6, R6, R8, R6 ;  /* 0x000000080606722b */ /* 0x000fd00000000006 */
[----:B------:R-:W-:-:S08]  /*02b0*/  DMUL R8, R4, R6 ;  /* 0x0000000604087228 */ /* 0x000fd00000000000 */
[----:B------:R-:W-:-:S08]  /*02c0*/  DFMA R8, R4, R6, R8 ;  /* 0x000000060408722b */ /* 0x000fd00000000008 */
[----:B------:R-:W-:Y:S02]  /*02d0*/  DMUL R10, R8, R8 ;  /* 0x00000008080a7228 */ /* 0x000fe40000000000 */
[----:B------:R-:W-:-:S06]  /*02e0*/  DADD R2, R4, -R8 ;  /* 0x0000000004027229 */ /* 0x000fcc0000000808 */
[----:B------:R-:W-:Y:S01]  /*02f0*/  DFMA R12, R10, UR4, R14 ;  /* 0x000000040a0c7c2b */ /* 0x000fe2000800000e */
[----:B------:R-:W-:Y:S01]  /*0300*/  UMOV UR4, 0x9f02676f ;  /* 0x9f02676f00047882 */ /* 0x000fe20000000000 */
[----:B------:R-:W-:Y:S01]  /*0310*/  UMOV UR5, 0x3ef3b266 ;  /* 0x3ef3b26600057882 */ /* 0x000fe20000000000 */
[----:B------:R-:W-:Y:S02]  /*0320*/  DADD R14, R2, R2 ;  /* 0x00000000020e7229 */ /* 0x000fe40000000002 */
[----:B------:R-:W-:Y:S01]  /*0330*/  DADD R2, R16, -UR6 ;  /* 0x8000000610027e29 */ /* 0x000fe20008000000 */
[----:B------:R-:W-:Y:S01]  /*0340*/  UMOV UR6, 0xfefa39ef ;  /* 0xfefa39ef00067882 */ /* 0x000fe20000000000 */
[----:B------:R-:W-:Y:S01]  /*0350*/  UMOV UR7, 0x3fe62e42 ;  /* 0x3fe62e4200077882 */ /* 0x000fe20000000000 */
[----:B------:R-:W-:Y:S01]  /*0360*/  DFMA R12, R10, R12, UR4 ;  /* 0x000000040a0c7e2b */ /* 0x000fe2000800000c */
[----:B------:R-:W-:Y:S01]  /*0370*/  UMOV UR4, 0xa9ab0956 ;  /* 0xa9ab095600047882 */ /* 0x000fe20000000000 */
[----:B------:R-:W-:Y:S01]  /*0380*/  UMOV UR5, 0x3f1745cb ;  /* 0x3f1745cb00057882 */ /* 0x000fe20000000000 */
[----:B------:R-:W-:-:S02]  /*0390*/  DFMA R14, R4, -R8, R14 ;  /* 0x80000008040e722b */ /* 0x000fc4000000000e */
[----:B------:R-:W-:-:S03]  /*03a0*/  DFMA R4, R2, UR6, R8 ;  /* 0x0000000602047c2b */ /* 0x000fc60008000008 */
[----:B------:R-:W-:Y:S01]  /*03b0*/  DFMA R12, R10, R12, UR4 ;  /* 0x000000040a0c7e2b */ /* 0x000fe2000800000c */
[----:B------:R-:W-:Y:S01]  /*03c0*/  UMOV UR4, 0x2d1b5154 ;  /* 0x2d1b515400047882 */ /* 0x000fe20000000000 */
[----:B------:R-:W-:Y:S01]  /*03d0*/  UMOV UR5, 0x3f3c71c7 ;  /* 0x3f3c71c700057882 */ /* 0x000fe20000000000 */
[----:B------:R-:W-:-:S05]  /*03e0*/  DMUL R14, R6, R14 ;  /* 0x0000000e060e7228 */ /* 0x000fca0000000000 */
[----:B------:R-:W-:Y:S01]  /*03f0*/  DFMA R12, R10, R12, UR4 ;  /* 0x000000040a0c7e2b */ /* 0x000fe2000800000c */
[----:B------:R-:W-:Y:S01]  /*0400*/  UMOV UR4, 0x923be72d ;  /* 0x923be72d00047882 */ /* 0x000fe20000000000 */
[----:B------:R-:W-:-:S06]  /*0410*/  UMOV UR5, 0x3f624924 ;  /* 0x3f62492400057882 */ /* 0x000fcc0000000000 */
        /* <DEDUP_REMOVED lines=8> */
[----:B------:R-:W-:Y:S02]  /*04a0*/  UMOV UR5, 0x3fe62e42 ;  /* 0x3fe62e4200057882 */ /* 0x000fe40000000000 */
[----:B------:R-:W-:Y:S01]  /*04b0*/  DFMA R16, R2, -UR4, R4 ;  /* 0x8000000402107c2b */ /* 0x000fe20008000004 */
[----:B------:R-:W-:Y:S01]  /*04c0*/  UMOV UR4, 0x3b39803f ;  /* 0x3b39803f00047882 */ /* 0x000fe20000000000 */
[----:B------:R-:W-:Y:S02]  /*04d0*/  UMOV UR5, 0x3c7abc9e ;  /* 0x3c7abc9e00057882 */ /* 0x000fe40000000000 */
[----:B------:R-:W-:-:S04]  /*04e0*/  DMUL R12, R10, R12 ;  /* 0x0000000c0a0c7228 */ /* 0x000fc80000000000 */
[----:B------:R-:W-:-:S04]  /*04f0*/  DADD R16, -R8, R16 ;  /* 0x0000000008107229 */ /* 0x000fc80000000110 */
[----:B------:R-:W-:-:S08]  /*0500*/  DFMA R12, R8, R12, R14 ;  /* 0x0000000c080c722b */ /* 0x000fd0000000000e */
[----:B------:R-:W-:-:S08]  /*0510*/  DADD R12, R12, -R16 ;  /* 0x000000000c0c7229 */ /* 0x000fd00000000810 */
[----:B------:R-:W-:-:S08]  /*0520*/  DFMA R12, R2, UR4, R12 ;  /* 0x00000004020c7c2b */ /* 0x000fd0000800000c */
[----:B------:R-:W-:Y:S01]  /*0530*/  DADD R4, R4, R12 ;  /* 0x0000000004047229 */ /* 0x000fe2000000000c */
[----:B------:R-:W-:Y:S10]  /*0540*/  BRA `(.L_x_1) ;  /* 0x0000000000187947 */ /* 0x000ff40003800000 */
.L_x_0:
[----:B------:R-:W-:Y:S01]  /*0550*/  IMAD.MOV.U32 R2, RZ, RZ, 0x0 ;  /* 0x00000000ff027424 */ /* 0x000fe200078e00ff */
[----:B------:R-:W-:Y:S01]  /*0560*/  LOP3.LUT P0, RZ, R7, 0x7fffffff, RZ, 0xc0, !PT ;  /* 0x7fffffff07ff7812 */ /* 0x000fe2000780c0ff */
[----:B------:R-:W-:-:S06]  /*0570*/  IMAD.MOV.U32 R3, RZ, RZ, 0x7ff00000 ;  /* 0x7ff00000ff037424 */ /* 0x000fcc00078e00ff */
[----:B------:R-:W-:-:S10]  /*0580*/  DFMA R2, R6, R2, +INF ;  /* 0x7ff000000602742b */ /* 0x000fd40000000002 */
[----:B------:R-:W-:Y:S02]  /*0590*/  FSEL R4, R2, RZ, P0 ;  /* 0x000000ff02047208 */ /* 0x000fe40000000000 */
[----:B------:R-:W-:-:S07]  /*05a0*/  FSEL R5, R3, -QNAN , P0 ;  /* 0xfff0000003057808 */ /* 0x000fce0000000000 */
.L_x_1:
[----:B------:R-:W-:Y:S01]  /*05b0*/  UMOV UR4, 0xffda0d24 ;  /* 0xffda0d2400047882 */ /* 0x000fe20000000000 */
[----:B------:R-:W-:Y:S01]  /*05c0*/  UMOV UR5, 0x3c7777d0 ;  /* 0x3c7777d000057882 */ /* 0x000fe20000000000 */
[----:B------:R-:W0:Y:S01]  /*05d0*/  LDCU.64 UR8, c[0x0][0x358] ;  /* 0x00006b00ff0877ac */ /* 0x000e220008000a00 */
[----:B------:R-:W-:Y:S01]  /*05e0*/  DMUL R2, R4, UR4 ;  /* 0x0000000404027c28 */ /* 0x000fe20008000000 */
[----:B------:R-:W-:Y:S01]  /*05f0*/  UMOV UR4, 0x652b82fe ;  /* 0x652b82fe00047882 */ /* 0x000fe20000000000 */
[----:B------:R-:W-:-:S06]  /*0600*/  UMOV UR5, 0x3ff71547 ;  /* 0x3ff7154700057882 */ /* 0x000fcc0000000000 */
[----:B------:R-:W-:Y:S01]  /*0610*/  DFMA R2, R4, UR4, R2 ;  /* 0x0000000404027c2b */ /* 0x000fe20008000002 */
[----:B------:R-:W-:-:S05]  /*0620*/  CS2R R4, SRZ ;  /* 0x0000000000047805 */ /* 0x000fca000001ff00 */
[----:B------:R-:W1:Y:S02]  /*0630*/  F2I.F64.TRUNC R12, R2 ;  /* 0x00000002000c7311 */ /* 0x000e64000030d100 */
[----:B-1----:R-:W-:-:S13]  /*0640*/  ISETP.GE.AND P0, PT, R12, 0x1, PT ;  /* 0x000000010c00780c */ /* 0x002fda0003f06270 */
[----:B0-----:R-:W-:Y:S05]  /*0650*/  @!P0 BRA `(.L_x_2) ;  /* 0x0000000000bc8947 */ /* 0x001fea0003800000 */
[C---:B------:R-:W-:Y:S01]  /*0660*/  ISETP.GE.U32.AND P1, PT, R12.reuse, 0x4, PT ;  /* 0x000000040c00780c */ /* 0x040fe20003f26070 */
[----:B------:R-:W-:Y:S01]  /*0670*/  IMAD.MOV.U32 R3, RZ, RZ, RZ ;  /* 0x000000ffff037224 */ /* 0x000fe200078e00ff */
[----:B------:R-:W-:Y:S01]  /*0680*/  LOP3.LUT R13, R12, 0x3, RZ, 0xc0, !PT ;  /* 0x000000030c0d7812 */ /* 0x000fe200078ec0ff */
[----:B------:R-:W-:-:S03]  /*0690*/  IMAD.MOV.U32 R4, RZ, RZ, RZ ;  /* 0x000000ffff047224 */ /* 0x000fc600078e00ff */
[----:B------:R-:W-:-:S07]  /*06a0*/  ISETP.NE.AND P0, PT, R13, RZ, PT ;  /* 0x000000ff0d00720c */ /* 0x000fce0003f05270 */
[----:B------:R-:W-:Y:S06]  /*06b0*/  @!P1 BRA `(.L_x_3) ;  /* 0x0000000000709947 */ /* 0x000fec0003800000 */
[C---:B------:R-:W-:Y:S01]  /*06c0*/  LOP3.LUT R3, R12.reuse, 0x7ffffffc, RZ, 0xc0, !PT ;  /* 0x7ffffffc0c037812 */ /* 0x040fe200078ec0ff */
[----:B------:R-:W-:Y:S01]  /*06d0*/  VIADD R2, R12, 0xfffffffe ;  /* 0xfffffffe0c027836 */ /* 0x000fe20000000000 */
[----:B------:R-:W-:Y:S01]  /*06e0*/  UMOV UR4, URZ ;  /* 0x000000ff00047c82 */ /* 0x000fe20008000000 */
[----:B------:R-:W-:-:S07]  /*06f0*/  IMAD.MOV.U32 R4, RZ, RZ, RZ ;  /* 0x000000ffff047224 */ /* 0x000fce00078e00ff */
.L_x_4:
[--C-:B------:R-:W-:Y:S01]  /*0700*/  SHF.R.U32.HI R5, RZ, UR4, R0.reuse ;  /* 0x00000004ff057c19 */ /* 0x100fe20008011600 */
[----:B------:R-:W-:Y:S01]  /*0710*/  UIADD3 UR5, UPT, UPT, UR4, 0x1, URZ ;  /* 0x0000000104057890 */ /* 0x000fe2000fffe0ff */
[C---:B------:R-:W-:Y:S01]  /*0720*/  VIADD R6, R2.reuse, 0x1 ;  /* 0x0000000102067836 */ /* 0x040fe20000000000 */
[----:B------:R-:W-:Y:S01]  /*0730*/  UIADD3 UR6, UPT, UPT, UR4, 0x2, URZ ;  /* 0x0000000204067890 */ /* 0x000fe2000fffe0ff */
[----:B------:R-:W-:Y:S01]  /*0740*/  LOP3.LUT R5, R5, 0x1, RZ, 0xc0, !PT ;  /* 0x0000000105057812 */ /* 0x000fe200078ec0ff */
[----:B------:R-:W-:Y:S01]  /*0750*/  UIADD3 UR7, UPT, UPT, UR4, 0x3, URZ ;  /* 0x0000000304077890 */ /* 0x000fe2000fffe0ff */
[----:B------:R-:W-:Y:S01]  /*0760*/  VIADD R9, R2, 0xffffffff ;  /* 0xffffffff02097836 */ /* 0x000fe20000000000 */
[----:B------:R-:W-:Y:S01]  /*0770*/  UIADD3 UR4, UPT, UPT, UR4, 0x4, URZ ;  /* 0x0000000404047890 */ /* 0x000fe2000fffe0ff */
[----:B------:R-:W-:Y:S02]  /*0780*/  SHF.L.U32 R5, R5, R6, RZ ;  /* 0x0000000605057219 */ /* 0x000fe400000006ff */
[----:B------:R-:W-:-:S02]  /*0790*/  SHF.R.U32.HI R6, RZ, UR5, R0 ;  /* 0x00000005ff067c19 */ /* 0x000fc40008011600 */
[--C-:B------:R-:W-:Y:S02]  /*07a0*/  SHF.R.U32.HI R8, RZ, UR6, R0.reuse ;  /* 0x00000006ff087c19 */ /* 0x100fe40008011600 */
[----:B------:R-:W-:Y:S02]  /*07b0*/  ISETP.NE.AND P1, PT, R3, UR4, PT ;  /* 0x0000000403007c0c */ /* 0x000fe4000bf25270 */
[----:B------:R-:W-:Y:S02]  /*07c0*/  SHF.R.U32.HI R10, RZ, UR7, R0 ;  /* 0x00000007ff0a7c19 */ /* 0x000fe40008011600 */
[----:B------:R-:W-:Y:S01]  /*07d0*/  LOP3.LUT R7, R6, 0x1, RZ, 0xc0, !PT ;  /* 0x0000000106077812 */ /* 0x000fe200078ec0ff */
[----:B------:R-:W-:Y:S01]  /*07e0*/  VIADD R6, R2, 0xfffffffe ;  /* 0xfffffffe02067836 */ /* 0x000fe20000000000 */
[----:B------:R-:W-:Y:S02]  /*07f0*/  LOP3.LUT R8, R8, 0x1, RZ, 0xc0, !PT ;  /* 0x0000000108087812 */ /* 0x000fe400078ec0ff */
[----:B------:R-:W-:-:S02]  /*0800*/  LOP3.LUT R11, R10, 0x1, RZ, 0xc0, !PT ;  /* 0x000000010a0b7812 */ /* 0x000fc400078ec0ff */
[----:B------:R-:W-:Y:S01]  /*0810*/  SHF.L.U32 R7, R7, R2, RZ ;  /* 0x0000000207077219 */ /* 0x000fe200000006ff */
[----:B------:R-:W-:Y:S01]  /*0820*/  VIADD R2, R2, 0xfffffffc ;  /* 0xfffffffc02027836 */ /* 0x000fe20000000000 */
[----:B------:R-:W-:Y:S02]  /*0830*/  SHF.L.U32 R9, R8, R9, RZ ;  /* 0x0000000908097219 */ /* 0x000fe400000006ff */
[----:B------:R-:W-:Y:S02]  /*0840*/  SHF.L.U32 R6, R11, R6, RZ ;  /* 0x000000060b067219 */ /* 0x000fe400000006ff */
[----:B------:R-:W-:-:S04]  /*0850*/  IADD3 R4, PT, PT, R7, R5, R4 ;  /* 0x0000000507047210 */ /* 0x000fc80007ffe004 */
[----:B------:R-:W-:Y:S01]  /*0860*/  IADD3 R4, PT, PT, R6, R9, R4 ;  /* 0x0000000906047210 */ /* 0x000fe20007ffe004 */
[----:B------:R-:W-:Y:S06]  /*0870*/  @P1 BRA `(.L_x_4) ;  /* 0xfffffffc00a01947 */ /* 0x000fec000383ffff */
.L_x_3:
[----:B------:R-:W-:Y:S05]  /*0880*/  @!P0 BRA `(.L_x_5) ;  /* 0x00000000002c8947 */ /* 0x000fea0003800000 */
[----:B------:R-:W-:Y:S02]  /*0890*/  IMAD.IADD R2, R12, 0x1, -R3 ;  /* 0x000000010c027824 */ /* 0x000fe400078e0a03 */
[----:B------:R-:W-:-:S07]  /*08a0*/  IMAD.MOV R5, RZ, RZ, -R13 ;  /* 0x000000ffff057224 */ /* 0x000fce00078e0a0d */
.L_x_6:
[----:B------:R-:W-:Y:S01]  /*08b0*/  VIADD R5, R5, 0x1 ;  /* 0x0000000105057836 */ /* 0x000fe20000000000 */
[----:B------:R-:W-:Y:S01]  /*08c0*/  SHF.R.U32.HI R6, RZ, R3, R0 ;  /* 0x00000003ff067219 */ /* 0x000fe20000011600 */
[----:B------:R-:W-:Y:S02]  /*08d0*/  VIADD R2, R2, 0xffffffff ;  /* 0xffffffff02027836 */ /* 0x000fe40000000000 */
[----:B------:R-:W-:Y:S01]  /*08e0*/  VIADD R3, R3, 0x1 ;  /* 0x0000000103037836 */ /* 0x000fe20000000000 */
[----:B------:R-:W-:Y:S02]  /*08f0*/  ISETP.NE.AND P0, PT, R5, RZ, PT ;  /* 0x000000ff0500720c */ /* 0x000fe40003f05270 */
[----:B------:R-:W-:-:S04]  /*0900*/  LOP3.LUT R7, R6, 0x1, RZ, 0xc0, !PT ;  /* 0x0000000106077812 */ /* 0x000fc800078ec0ff */
[----:B------:R-:W-:-:S05]  /*0910*/  SHF.L.U32 R7, R7, R2, RZ ;  /* 0x0000000207077219 */ /* 0x000fca00000006ff */
[----:B------:R-:W-:Y:S02]  /*0920*/  IMAD.IADD R4, R7, 0x1, R4 ;  /* 0x0000000107047824 */ /* 0x000fe400078e0204 */
[----:B------:R-:W-:Y:S05]  /*0930*/  @P0 BRA `(.L_x_6) ;  /* 0xfffffffc00dc0947 */ /* 0x000fea000383ffff */
.L_x_5:
[----:B------:R-:W-:-:S07]  /*0940*/  SHF.R.S32.HI R5, RZ, 0x1f, R4 ;  /* 0x0000001fff057819 */ /* 0x000fce0000011404 */
.L_x_2:
[----:B------:R-:W0:Y:S01]  /*0950*/  LDC.64 R2, c[0x0][0x380] ;  /* 0x0000e000ff027b82 */ /* 0x000e220000000a00 */
[----:B------:R-:W1:Y:S02]  /*0960*/  LDCU.64 UR4, c[0x0][0x380] ;  /* 0x00007000ff0477ac */ /* 0x000e640008000a00 */
[----:B-1----:R-:W-:-:S04]  /*0970*/  LEA R8, P0, R4, UR4, 0x4 ;  /* 0x0000000404087c11 */ /* 0x002fc8000f8020ff */
[----:B------:R-:W-:Y:S01]  /*0980*/  LEA.HI.X R9, R4, UR5, R5, 0x4, P0 ;  /* 0x0000000504097c11 */ /* 0x000fe200080f2405 */
[----:B0-----:R-:W-:-:S04]  /*0990*/  IMAD.WIDE R2, R0, 0x10, R2 ;  /* 0x0000001000027825 */ /* 0x001fc800078e0202 */
[----:B------:R-:W2:Y:S04]  /*09a0*/  LDG.E.128 R12, desc[UR8][R8.64] ;  /* 0x00000008080c7981 */ /* 0x000ea8000c1e1d00 */
[----:B------:R-:W3:Y:S04]  /*09b0*/  LDG.E.128 R4, desc[UR8][R2.64] ;  /* 0x0000000802047981 */ /* 0x000ee8000c1e1d00 */
[----:B--2---:R-:W-:Y:S04]  /*09c0*/  STG.E.128 desc[UR8][R2.64], R12 ;  /* 0x0000000c02007986 */ /* 0x004fe8000c101d08 */
[----:B---3--:R-:W-:Y:S01]  /*09d0*/  STG.E.128 desc[UR8][R8.64], R4 ;  /* 0x0000000408007986 */ /* 0x008fe2000c101d08 */
[----:B------:R-:W-:Y:S05]  /*09e0*/  EXIT ;  /* 0x000000000000794d */ /* 0x000fea0003800000 */
.L_x_7:
[----:B------:R-:W-:-:S00]  /*09f0*/  BRA `(.L_x_7) ;  /* 0xfffffffc00fc7947 */ /* 0x000fc0000383ffff */
[----:B------:R-:W-:-:S00]  /*0a00*/  NOP ;  /* 0x0000000000007918 */ /* 0x000fc00000000000 */
[----:B------:R-:W-:-:S00]  /*0a10*/  NOP ;  /* 0x0000000000007918 */ /* 0x000fc00000000000 */
[----:B------:R-:W-:-:S00]  /*0a20*/  NOP ;  /* 0x0000000000007918 */ /* 0x000fc00000000000 */
[----:B------:R-:W-:-:S00]  /*0a30*/  NOP ;  /* 0x0000000000007918 */ /* 0x000fc00000000000 */
[----:B------:R-:W-:-:S00]  /*0a40*/  NOP ;  /* 0x0000000000007918 */ /* 0x000fc00000000000 */
[----:B------:R-:W-:-:S00]  /*0a50*/  NOP ;  /* 0x0000000000007918 */ /* 0x000fc00000000000 */
[----:B------:R-:W-:-:S00]  /*0a60*/  NOP ;  /* 0x0000000000007918 */ /* 0x000fc00000000000 */
[----:B------:R-:W-:-:S00]  /*0a70*/  NOP ;  /* 0x0000000000007918 */ /* 0x000fc00000000000 */
.L_x_28:


//--------------------- .text._Z3fftP7double2i    --------------------------
	.section	.text._Z3fftP7double2i,"ax",@progbits
	.align	128
        .global         _Z3fftP7double2i
        .type           _Z3fftP7double2i,@function
        .size           _Z3fftP7double2i,(.L_x_27 - _Z3fftP7double2i)
        .other          _Z3fftP7double2i,@"STO_CUDA_ENTRY STV_DEFAULT"
_Z3fftP7double2i:
.text._Z3fftP7double2i:
[----:B------:R-:W0:Y:S01]  /*0000*/  LDC R1, c[0x0][0x37c] ;  /* 0x0000df00ff017b82 */ /* 0x000e220000000800 */
[----:B------:R-:W1:Y:S01]  /*0010*/  LDCU UR4, c[0x0][0x388] ;  /* 0x00007100ff0477ac */ /* 0x000e620008000800 */
[----:B------:R-:W-:Y:S01]  /*0020*/  IMAD.MOV.U32 R2, RZ, RZ, 0x1 ;  /* 0x00000001ff027424 */ /* 0x000fe200078e00ff */
[----:B------:R-:W2:Y:S05]  /*0030*/  S2R R11, SR_TID.X ;  /* 0x00000000000b7919 */ /* 0x000eaa0000002100 */
[----:B------:R-:W2:Y:S01]  /*0040*/  LDC R16, c[0x0][0x360] ;  /* 0x0000d800ff107b82 */ /* 0x000ea20000000800 */
[----:B------:R-:W-:Y:S01]  /*0050*/  UMOV UR5, 0x401921fb ;  /* 0x401921fb00057882 */ /* 0x000fe20000000000 */
[----:B0-----:R-:W-:Y:S01]  /*0060*/  VIADD R1, R1, 0xffffffd8 ;  /* 0xffffffd801017836 */ /* 0x001fe20000000000 */
[----:B-1----:R-:W0:Y:S01]  /*0070*/  I2F.F64 R4, UR4 ;  /* 0x0000000400047d12 */ /* 0x002e220008201c00 */
[----:B------:R-:W-:-:S07]  /*0080*/  UMOV UR4, 0x54442d18 ;  /* 0x54442d1800047882 */ /* 0x000fce0000000000 */
[----:B0-----:R-:W0:Y:S02]  /*0090*/  MUFU.RCP64H R3, R5 ;  /* 0x0000000500037308 */ /* 0x001e240000001800 */
[----:B0-----:R-:W-:-:S08]  /*00a0*/  DFMA R6, -R4, R2, 1 ;  /* 0x3ff000000406742b */ /* 0x001fd00000000102 */
[----:B------:R-:W-:-:S08]  /*00b0*/  DFMA R6, R6, R6, R6 ;  /* 0x000000060606722b */ /* 0x000fd00000000006 */
[----:B------:R-:W-:-:S08]  /*00c0*/  DFMA R6, R2, R6, R2 ;  /* 0x000000060206722b */ /* 0x000fd00000000002 */
[----:B------:R-:W-:-:S08]  /*00d0*/  DFMA R2, -R4, R6, 1 ;  /* 0x3ff000000402742b */ /* 0x000fd00000000106 */
[----:B------:R-:W-:-:S08]  /*00e0*/  DFMA R2, R6, R2, R6 ;  /* 0x000000020602722b */ /* 0x000fd00000000006 */
[----:B------:R-:W-:-:S08]  /*00f0*/  DMUL R6, R2, UR4 ;  /* 0x0000000402067c28 */ /* 0x000fd00008000000 */
[----:B------:R-:W-:Y:S01]  /*0100*/  DFMA R8, -R4, R6, UR4 ;  /* 0x0000000404087e2b */ /* 0x000fe20008000106 */
[----:B------:R-:W2:Y:S07]  /*0110*/  S2UR UR4, SR_CTAID.X ;  /* 0x00000000000479c3 */ /* 0x000eae0000002500 */
[----:B------:R-:W-:-:S10]  /*0120*/  DFMA R2, R2, R8, R6 ;  /* 0x000000080202722b */ /* 0x000fd40000000006 */
[----:B------:R-:W-:-:S05]  /*0130*/  FFMA R0, RZ, R5, R3 ;  /* 0x00000005ff007223 */ /* 0x000fca0000000003 */
[----:B------:R-:W-:Y:S01]  /*0140*/  FSETP.GT.AND P0, PT, |R0|, 1.469367938527859385e-39, PT ;  /* 0x001000000000780b */ /* 0x000fe20003f04200 */
[----:B--2---:R-:W-:-:S12]  /*0150*/  IMAD R16, R16, UR4, R11 ;  /* 0x0000000410107c24 */ /* 0x004fd8000f8e020b */
[----:B------:R-:W-:Y:S05]  /*0160*/  @P0 BRA `(.L_x_8) ;  /* 0x0000000000100947 */ /* 0x000fea0003800000 */
[----:B------:R-:W-:-:S07]  /*0170*/  MOV R0, 0x190 ;  /* 0x0000019000007802 */ /* 0x000fce0000000f00 */
[----:B------:R-:W-:Y:S05]  /*0180*/  CALL.REL.NOINC `($__internal_0_$__cuda_sm20_div_rn_f64_full) ;  /* 0x0000000800407944 */ /* 0x000fea0003c00000 */
[----:B------:R-:W-:Y:S02]  /*0190*/  IMAD.MOV.U32 R2, RZ, RZ, R10 ;  /* 0x000000ffff027224 */ /* 0x000fe400078e000a */
[----:B------:R-:W-:-:S07]  /*01a0*/  IMAD.MOV.U32 R3, RZ, RZ, R11 ;  /* 0x000000ffff037224 */ /* 0x000fce00078e000b */
.L_x_8:
[----:B------:R-:W0:Y:S01]  /*01b0*/  I2F.F64 R4, R16 ;  /* 0x0000001000047312 */ /* 0x000e220000201c00 */
[----:B------:R-:W1:Y:S01]  /*01c0*/  LDCU.64 UR6, c[0x0][0x358] ;  /* 0x00006b00ff0677ac */ /* 0x000e620008000a00 */
[----:B------:R-:W-:Y:S01]  /*01d0*/  BSSY.RECONVERGENT B0, `(.L_x_9) ;  /* 0x000001f000007945 */ /* 0x000fe20003800200 */
[----:B0-----:R-:W-:-:S08]  /*01e0*/  DMUL R2, R4, R2 ;  /* 0x0000000204027228 */ /* 0x001fd00000000000 */
[----:B------:R-:W-:-:S14]  /*01f0*/  DSETP.NEU.AND P0, PT, |R2|, +INF , PT ;  /* 0x7ff000000200742a */ /* 0x000fdc0003f0d200 */
[----:B------:R-:W-:Y:S01]  /*0200*/  @!P0 DMUL R18, RZ, R2 ;  /* 0x00000002ff128228 */ /* 0x000fe20000000000 */
[----:B------:R-:W-:Y:S01]  /*0210*/  @!P0 IMAD.MOV.U32 R0, RZ, RZ, 0x1 ;  /* 0x00000001ff008424 */ /* 0x000fe200078e00ff */
[----:B-1----:R-:W-:Y:S09]  /*0220*/  @!P0 BRA `(.L_x_10) ;  /* 0x0000000000648947 */ /* 0x002ff20003800000 */
[----:B------:R-:W-:Y:S01]  /*0230*/  UMOV UR4, 0x6dc9c883 ;  /* 0x6dc9c88300047882 */ /* 0x000fe20000000000 */
[----:B------:R-:W-:Y:S01]  /*0240*/  UMOV UR5, 0x3fe45f30 ;  /* 0x3fe45f3000057882 */ /* 0x000fe20000000000 */
[C---:B------:R-:W-:Y:S01]  /*0250*/  DSETP.GE.AND P0, PT, |R2|.reuse, 2.14748364800000000000e+09, PT ;  /* 0x41e000000200742a */ /* 0x040fe20003f06200 */
[----:B------:R-:W-:Y:S01]  /*0260*/  BSSY.RECONVERGENT B1, `(.L_x_11) ;  /* 0x0000014000017945 */ /* 0x000fe20003800200 */
[----:B------:R-:W-:Y:S01]  /*0270*/  DMUL R4, R2, UR4 ;  /* 0x0000000402047c28 */ /* 0x000fe20008000000 */
[----:B------:R-:W-:Y:S01]  /*0280*/  UMOV UR4, 0x54442d18 ;  /* 0x54442d1800047882 */ /* 0x000fe20000000000 */
[----:B------:R-:W-:-:S04]  /*0290*/  UMOV UR5, 0x3ff921fb ;  /* 0x3ff921fb00057882 */ /* 0x000fc80000000000 */
[----:B------:R-:W0:Y:S08]  /*02a0*/  F2I.F64 R0, R4 ;  /* 0x0000000400007311 */ /* 0x000e300000301100 */
[----:B0-----:R-:W0:Y:S02]  /*02b0*/  I2F.F64 R18, R0 ;  /* 0x0000000000127312 */ /* 0x001e240000201c00 */
[----:B0-----:R-:W-:Y:S01]  /*02c0*/  DFMA R6, R18, -UR4, R2 ;  /* 0x8000000412067c2b */ /* 0x001fe20008000002 */
[----:B------:R-:W-:Y:S01]  /*02d0*/  UMOV UR4, 0x33145c00 ;  /* 0x33145c0000047882 */ /* 0x000fe20000000000 */
[----:B------:R-:W-:-:S06]  /*02e0*/  UMOV UR5, 0x3c91a626 ;  /* 0x3c91a62600057882 */ /* 0x000fcc0000000000 */
[----:B------:R-:W-:Y:S01]  /*02f0*/  DFMA R6, R18, -UR4, R6 ;  /* 0x8000000412067c2b */ /* 0x000fe20008000006 */
[----:B------:R-:W-:Y:S01]  /*0300*/  UMOV UR4, 0x252049c0 ;  /* 0x252049c000047882 */ /* 0x000fe20000000000 */
[----:B------:R-:W-:-:S06]  /*0310*/  UMOV UR5, 0x397b839a ;  /* 0x397b839a00057882 */ /* 0x000fcc0000000000 */
[----:B------:R-:W-:Y:S01]  /*0320*/  DFMA R18, R18, -UR4, R6 ;  /* 0x8000000412127c2b */ /* 0x000fe20008000006 */
[----:B------:R-:W-:Y:S10]  /*0330*/  @!P0 BRA `(.L_x_12) ;  /* 0x0000000000188947 */ /* 0x000ff40003800000 */
[----:B------:R-:W-:Y:S01]  /*0340*/  IMAD.MOV.U32 R0, RZ, RZ, R2 ;  /* 0x000000ffff007224 */ /* 0x000fe200078e0002 */
[----:B------:R-:W-:Y:S01]  /*0350*/  MOV R18, 0x380 ;  /* 0x0000038000127802 */ /* 0x000fe20000000f00 */
[----:B------:R-:W-:-:S07]  /*0360*/  IMAD.MOV.U32 R14, RZ, RZ, R3 ;  /* 0x000000ffff0e7224 */ /* 0x000fce00078e0003 */
[----:B------:R-:W-:Y:S05]  /*0370*/  CALL.REL.NOINC `($_Z3fftP7double2i$__internal_trig_reduction_slowpathd) ;  /* 0x0000000800fc7944 */ /* 0x000fea0003c00000 */
[----:B------:R-:W-:Y:S02]  /*0380*/  IMAD.MOV.U32 R18, RZ, RZ, R6 ;  /* 0x000000ffff127224 */ /* 0x000fe400078e0006 */
[----:B------:R-:W-:-:S07]  /*0390*/  IMAD.MOV.U32 R19, RZ, RZ, R7 ;  /* 0x000000ffff137224 */ /* 0x000fce00078e0007 */
.L_x_12:
[----:B------:R-:W-:Y:S05]  /*03a0*/  BSYNC.RECONVERGENT B1 ;  /* 0x0000000000017941 */ /* 0x000fea0003800200 */
.L_x_11:
[----:B------:R-:W-:-:S07]  /*03b0*/  VIADD R0, R0, 0x1 ;  /* 0x0000000100007836 */ /* 0x000fce0000000000 */
.L_x_10:
[----:B------:R-:W-:Y:S05]  /*03c0*/  BSYNC.RECONVERGENT B0 ;  /* 0x0000000000007941 */ /* 0x000fea0003800200 */
.L_x_9:
[----:B------:R-:W0:Y:S01]  /*03d0*/  LDCU.64 UR4, c[0x4][0x8] ;  /* 0x01000100ff0477ac */ /* 0x000e220008000a00 */
[----:B------:R-:W-:-:S05]  /*03e0*/  IMAD.SHL.U32 R4, R0, 0x40, RZ ;  /* 0x0000004000047824 */ /* 0x000fca00078e00ff */
[----:B------:R-:W-:-:S04]  /*03f0*/  LOP3.LUT R4, R4, 0x40, RZ, 0xc0, !PT ;  /* 0x0000004004047812 */ /* 0x000fc800078ec0ff */
[----:B0-----:R-:W-:-:S05]  /*0400*/  IADD3 R22, P0, PT, R4, UR4, RZ ;  /* 0x0000000404167c10 */ /* 0x001fca000ff1e0ff */
[----:B------:R-:W-:-:S05]  /*0410*/  IMAD.X R23, RZ, RZ, UR5, P0 ;  /* 0x00000005ff177e24 */ /* 0x000fca00080e06ff */
[----:B------:R-:W2:Y:S04]  /*0420*/  LDG.E.128.CONSTANT R4, desc[UR6][R22.64] ;  /* 0x0000000616047981 */ /* 0x000ea8000c1e9d00 */
[----:B------:R-:W3:Y:S04]  /*0430*/  LDG.E.128.CONSTANT R8, desc[UR6][R22.64+0x10] ;  /* 0x0000100616087981 */ /* 0x000ee8000c1e9d00 */
[----:B------:R-:W4:Y:S01]  /*0440*/  LDG.E.128.CONSTANT R12, desc[UR6][R22.64+0x20] ;  /* 0x00002006160c7981 */ /* 0x000f22000c1e9d00 */
[----:B------:R-:W-:Y:S01]  /*0450*/  LOP3.LUT R17, R0, 0x1, RZ, 0xc0, !PT ;  /* 0x0000000100117812 */ /* 0x000fe200078ec0ff */
[----:B------:R-:W-:Y:S01]  /*0460*/  IMAD.MOV.U32 R24, RZ, RZ, 0x20fd8164 ;  /* 0x20fd8164ff187424 */ /* 0x000fe200078e00ff */
[----:B------:R-:W-:Y:S01]  /*0470*/  DMUL R20, R18, R18 ;  /* 0x0000001212147228 */ /* 0x000fe20000000000 */
[----:B------:R-:W-:Y:S01]  /*0480*/  BSSY.RECONVERGENT B0, `(.L_x_13) ;  /* 0x000002b000007945 */ /* 0x000fe20003800200 */
[----:B------:R-:W-:Y:S01]  /*0490*/  ISETP.NE.U32.AND P0, PT, R17, 0x1, PT ;  /* 0x000000011100780c */ /* 0x000fe20003f05070 */
[----:B------:R-:W-:Y:S01]  /*04a0*/  IMAD.MOV.U32 R17, RZ, RZ, 0x3da8ff83 ;  /* 0x3da8ff83ff117424 */ /* 0x000fe200078e00ff */
[----:B------:R-:W-:-:S02]  /*04b0*/  DSETP.NEU.AND P1, PT, |R2|, +INF , PT ;  /* 0x7ff000000200742a */ /* 0x000fc40003f2d200 */
[----:B------:R-:W-:Y:S02]  /*04c0*/  FSEL R24, R24, -8.06006814911005101289e+34, !P0 ;  /* 0xf9785eba18187808 */ /* 0x000fe40004000000 */
[----:B------:R-:W-:-:S06]  /*04d0*/  FSEL R25, -R17, 0.11223486810922622681, !P0 ;  /* 0x3de5db6511197808 */ /* 0x000fcc0004000100 */
[----:B--2---:R-:W-:-:S08]  /*04e0*/  DFMA R4, R20, R24, R4 ;  /* 0x000000181404722b */ /* 0x004fd00000000004 */
[----:B------:R-:W-:Y:S02]  /*04f0*/  DFMA R4, R20, R4, R6 ;  /* 0x000000041404722b */ /* 0x000fe40000000006 */
[----:B------:R-:W-:-:S06]  /*0500*/  @!P1 DMUL R6, RZ, R2 ;  /* 0x00000002ff069228 */ /* 0x000fcc0000000000 */
[----:B---3--:R-:W-:-:S08]  /*0510*/  DFMA R4, R20, R4, R8 ;  /* 0x000000041404722b */ /* 0x008fd00000000008 */
[----:B------:R-:W-:-:S08]  /*0520*/  DFMA R4, R20, R4, R10 ;  /* 0x000000041404722b */ /* 0x000fd0000000000a */
[----:B----4-:R-:W-:-:S08]  /*0530*/  DFMA R4, R20, R4, R12 ;  /* 0x000000041404722b */ /* 0x010fd0000000000c */
[----:B------:R-:W-:-:S08]  /*0540*/  DFMA R4, R20, R4, R14 ;  /* 0x000000041404722b */ /* 0x000fd0000000000e */
[----:B------:R-:W-:Y:S02]  /*0550*/  DFMA R18, R4, R18, R18 ;  /* 0x000000120412722b */ /* 0x000fe40000000012 */
[----:B------:R-:W-:-:S10]  /*0560*/  DFMA R4, R20, R4, 1 ;  /* 0x3ff000001404742b */ /* 0x000fd40000000004 */
[----:B------:R-:W-:Y:S02]  /*0570*/  FSEL R8, R4, R18, !P0 ;  /* 0x0000001204087208 */ /* 0x000fe40004000000 */
[----:B------:R-:W-:Y:S02]  /*0580*/  FSEL R9, R5, R19, !P0 ;  /* 0x0000001305097208 */ /* 0x000fe40004000000 */
[----:B------:R-:W-:Y:S01]  /*0590*/  LOP3.LUT P0, RZ, R0, 0x2, RZ, 0xc0, !PT ;  /* 0x0000000200ff7812 */ /* 0x000fe2000780c0ff */
[----:B------:R-:W-:-:S03]  /*05a0*/  @!P1 IMAD.MOV.U32 R0, RZ, RZ, RZ ;  /* 0x000000ffff009224 */ /* 0x000fc600078e00ff */
[----:B------:R-:W-:-:S10]  /*05b0*/  DADD R4, RZ, -R8 ;  /* 0x00000000ff047229 */ /* 0x000fd40000000808 */
[----:B------:R-:W-:Y:S02]  /*05c0*/  FSEL R4, R8, R4, !P0 ;  /* 0x0000000408047208 */ /* 0x000fe40004000000 */
[----:B------:R-:W-:Y:S01]  /*05d0*/  FSEL R5, R9, R5, !P0 ;  /* 0x0000000509057208 */ /* 0x000fe20004000000 */
[----:B------:R-:W-:Y:S06]  /*05e0*/  @!P1 BRA `(.L_x_14) ;  /* 0x0000000000509947 */ /* 0x000fec0003800000 */
[----:B------:R-:W-:Y:S01]  /*05f0*/  UMOV UR4, 0x6dc9c883 ;  /* 0x6dc9c88300047882 */ /* 0x000fe20000000000 */
[----:B------:R-:W-:Y:S01]  /*0600*/  UMOV UR5, 0x3fe45f30 ;  /* 0x3fe45f3000057882 */ /* 0x000fe20000000000 */
[C---:B------:R-:W-:Y:S02]  /*0610*/  DSETP.GE.AND P0, PT, |R2|.reuse, 2.14748364800000000000e+09, PT ;  /* 0x41e000000200742a */ /* 0x040fe40003f06200 */
        /* <DEDUP_REMOVED lines=17> */
.L_x_14:
[----:B------:R-:W-:Y:S05]  /*0730*/  BSYNC.RECONVERGENT B0 ;  /* 0x0000000000007941 */ /* 0x000fea0003800200 */
.L_x_13:
[----:B------:R-:W0:Y:S01]  /*0740*/  LDCU.64 UR4, c[0x4][0x8] ;  /* 0x01000100ff0477ac */ /* 0x000e220008000a00 */
[----:B------:R-:W-:Y:S01]  /*0750*/  IMAD.SHL.U32 R2, R0, 0x40, RZ ;  /* 0x0000004000027824 */ /* 0x000fe200078e00ff */
[----:B------:R-:W1:Y:S01]  /*0760*/  S2R R27, SR_TID.Y ;  /* 0x00000000001b7919 */ /* 0x000e620000002200 */
[----:B------:R-:W2:Y:S03]  /*0770*/  LDC R19, c[0x0][0x388] ;  /* 0x0000e200ff137b82 */ /* 0x000ea60000000800 */
[----:B------:R-:W-:Y:S01]  /*0780*/  LOP3.LUT R2, R2, 0x40, RZ, 0xc0, !PT ;  /* 0x0000004002027812 */ /* 0x000fe200078ec0ff */
[----:B------:R-:W1:Y:S04]  /*0790*/  S2R R18, SR_CTAID.Y ;  /* 0x0000000000127919 */ /* 0x000e680000002600 */
[----:B------:R-:W3:Y:S01]  /*07a0*/  LDC.64 R24, c[0x0][0x380] ;  /* 0x0000e000ff187b82 */ /* 0x000ee20000000a00 */
[----:B0-----:R-:W-:-:S05]  /*07b0*/  IADD3 R2, P0, PT, R2, UR4, RZ ;  /* 0x0000000402027c10 */ /* 0x001fca000ff1e0ff */
[----:B------:R-:W-:-:S05]  /*07c0*/  IMAD.X R3, RZ, RZ, UR5, P0 ;  /* 0x00000005ff037e24 */ /* 0x000fca00080e06ff */
[----:B------:R-:W4:Y:S04]  /*07d0*/  LDG.E.128.CONSTANT R20, desc[UR6][R2.64] ;  /* 0x0000000602147981 */ /* 0x000f28000c1e9d00 */
[----:B------:R-:W5:Y:S04]  /*07e0*/  LDG.E.128.CONSTANT R8, desc[UR6][R2.64+0x10] ;  /* 0x0000100602087981 */ /* 0x000f68000c1e9d00 */
[----:B------:R0:W5:Y:S01]  /*07f0*/  LDG.E.128.CONSTANT R12, desc[UR6][R2.64+0x20] ;  /* 0x00002006020c7981 */ /* 0x000162000c1e9d00 */
[----:B------:R-:W1:Y:S01]  /*0800*/  LDCU UR4, c[0x0][0x364] ;  /* 0x00006c80ff0477ac */ /* 0x000e620008000800 */
[----:B------:R-:W-:-:S04]  /*0810*/  LOP3.LUT R17, R0, 0x1, RZ, 0xc0, !PT ;  /* 0x0000000100117812 */ /* 0x000fc800078ec0ff */
[----:B------:R-:W-:Y:S01]  /*0820*/  ISETP.NE.U32.AND P0, PT, R17, 0x1, PT ;  /* 0x000000011100780c */ /* 0x000fe20003f05070 */
[----:B------:R-:W-:Y:S01]  /*0830*/  IMAD.MOV.U32 R17, RZ, RZ, 0x20fd8164 ;  /* 0x20fd8164ff117424 */ /* 0x000fe200078e00ff */
[----:B0-----:R-:W-:Y:S01]  /*0840*/  DMUL R2, R6, R6 ;  /* 0x0000000606027228 */ /* 0x001fe20000000000 */
[----:B-1----:R-:W-:Y:S02]  /*0850*/  IMAD R27, R18, UR4, R27 ;  /* 0x00000004121b7c24 */ /* 0x002fe4000f8e021b */
[----:B------:R-:W-:Y:S02]  /*0860*/  IMAD.MOV.U32 R18, RZ, RZ, 0x3da8ff83 ;  /* 0x3da8ff83ff127424 */ /* 0x000fe400078e00ff */
[----:B--2---:R-:W-:Y:S01]  /*0870*/  IMAD R27, R27, R19, R16 ;  /* 0x000000131b1b7224 */ /* 0x004fe200078e0210 */
[----:B------:R-:W-:Y:S02]  /*0880*/  FSEL R16, R17, -8.06006814911005101289e+34, !P0 ;  /* 0xf9785eba11107808 */ /* 0x000fe40004000000 */
[----:B------:R-:W-:-:S02]  /*0890*/  FSEL R17, -R18, 0.11223486810922622681, !P0 ;  /* 0x3de5db6512117808 */ /* 0x000fc40004000100 */
[----:B------:R-:W-:-:S04]  /*08a0*/  LEA.HI R18, R19, R19, RZ, 0x1 ;  /* 0x0000001313127211 */ /* 0x000fc800078f08ff */
[----:B------:R-:W-:Y:S01]  /*08b0*/  LEA.HI.SX32 R19, R18, R27, 0x1f ;  /* 0x0000001b12137211 */ /* 0x000fe200078ffaff */
[----:B----4-:R-:W-:-:S04]  /*08c0*/  DFMA R16, R2, R16, R20 ;  /* 0x000000100210722b */ /* 0x010fc80000000014 */
[----:B---3--:R-:W-:-:S04]  /*08d0*/  IMAD.WIDE R20, R19, 0x10, R24 ;  /* 0x0000001013147825 */ /* 0x008fc800078e0218 */
[----:B------:R-:W-:Y:S02]  /*08e0*/  DFMA R22, R2, R16, R22 ;  /* 0x000000100216722b */ /* 0x000fe40000000016 */
[----:B------:R-:W2:Y:S01]  /*08f0*/  LDG.E.128 R16, desc[UR6][R20.64] ;  /* 0x0000000614107981 */ /* 0x000ea2000c1e1d00 */
[----:B------:R-:W-:-:S05]  /*0900*/  IMAD.WIDE R24, R27, 0x10, R24 ;  /* 0x000000101b187825 */ /* 0x000fca00078e0218 */
[----:B-----5:R-:W-:-:S08]  /*0910*/  DFMA R8, R2, R22, R8 ;  /* 0x000000160208722b */ /* 0x020fd00000000008 */
[C---:B------:R-:W-:Y:S02]  /*0920*/  DFMA R22, R2.reuse, R8, R10 ;  /* 0x000000080216722b */ /* 0x040fe4000000000a */
[----:B------:R-:W3:Y:S06]  /*0930*/  LDG.E.128 R8, desc[UR6][R24.64] ;  /* 0x0000000618087981 */ /* 0x000eec000c1e1d00 */
[----:B------:R-:W-:-:S08]  /*0940*/  DFMA R12, R2, R22, R12 ;  /* 0x00000016020c722b */ /* 0x000fd0000000000c */
[----:B------:R-:W-:-:S08]  /*0950*/  DFMA R12, R2, R12, R14 ;  /* 0x0000000c020c722b */ /* 0x000fd0000000000e */
[----:B------:R-:W-:Y:S02]  /*0960*/  DFMA R6, R12, R6, R6 ;  /* 0x000000060c06722b */ /* 0x000fe40000000006 */
[----:B------:R-:W-:-:S10]  /*0970*/  DFMA R2, R2, R12, 1 ;  /* 0x3ff000000202742b */ /* 0x000fd4000000000c */
[----:B------:R-:W-:Y:S02]  /*0980*/  FSEL R6, R2, R6, !P0 ;  /* 0x0000000602067208 */ /* 0x000fe40004000000 */
[----:B------:R-:W-:Y:S02]  /*0990*/  FSEL R7, R3, R7, !P0 ;  /* 0x0000000703077208 */ /* 0x000fe40004000000 */
[----:B------:R-:W-:-:S04]  /*09a0*/  LOP3.LUT P0, RZ, R0, 0x2, RZ, 0xc0, !PT ;  /* 0x0000000200ff7812 */ /* 0x000fc8000780c0ff */
[----:B------:R-:W-:-:S10]  /*09b0*/  DADD R2, RZ, -R6 ;  /* 0x00000000ff027229 */ /* 0x000fd40000000806 */
[----:B------:R-:W-:Y:S02]  /*09c0*/  FSEL R2, R6, R2, !P0 ;  /* 0x0000000206027208 */ /* 0x000fe40004000000 */
[----:B------:R-:W-:-:S06]  /*09d0*/  FSEL R3, R7, R3, !P0 ;  /* 0x0000000307037208 */ /* 0x000fcc0004000000 */
[C---:B--2---:R-:W-:Y:S02]  /*09e0*/  DMUL R6, R2.reuse, R16 ;  /* 0x0000001002067228 */ /* 0x044fe40000000000 */
[----:B------:R-:W-:-:S06]  /*09f0*/  DMUL R2, R2, R18 ;  /* 0x0000001202027228 */ /* 0x000fcc0000000000 */
[C---:B------:R-:W-:Y:S02]  /*0a00*/  DFMA R18, R4.reuse, R18, R6 ;  /* 0x000000120412722b */ /* 0x040fe40000000006 */
[----:B------:R-:W-:-:S06]  /*0a10*/  DFMA R2, R4, R16, -R2 ;  /* 0x000000100402722b */ /* 0x000fcc0000000802 */
[----:B---3--:R-:W-:Y:S02]  /*0a20*/  DADD R6, R18, R10 ;  /* 0x0000000012067229 */ /* 0x008fe4000000000a */
[----:B------:R-:W-:Y:S02]  /*0a30*/  DADD R4, R2, R8 ;  /* 0x0000000002047229 */ /* 0x000fe40000000008 */
[----:B------:R-:W-:Y:S02]  /*0a40*/  DADD R10, -R18, R10 ;  /* 0x00000000120a7229 */ /* 0x000fe4000000010a */
[----:B------:R-:W-:-:S03]  /*0a50*/  DADD R8, -R2, R8 ;  /* 0x0000000002087229 */ /* 0x000fc60000000108 */
[----:B------:R-:W-:Y:S04]  /*0a60*/  STG.E.128 desc[UR6][R24.64], R4 ;  /* 0x0000000418007986 */ /* 0x000fe8000c101d06 */
[----:B------:R-:W-:Y:S01]  /*0a70*/  STG.E.128 desc[UR6][R20.64], R8 ;  /* 0x0000000814007986 */ /* 0x000fe2000c101d06 */
[----:B------:R-:W-:Y:S05]  /*0a80*/  EXIT ;  /* 0x000000000000794d */ /* 0x000fea0003800000 */
        .weak           $__internal_0_$__cuda_sm20_div_rn_f64_full
        .type           $__internal_0_$__cuda_sm20_div_rn_f64_full,@function
        .size           $__internal_0_$__cuda_sm20_div_rn_f64_full,($_Z3fftP7double2i$__internal_trig_reduction_slowpathd - $__internal_0_$__cuda_sm20_div_rn_f64_full)
$__internal_0_$__cuda_sm20_div_rn_f64_full:
[C---:B------:R-:W-:Y:S01]  /*0a90*/  FSETP.GEU.AND P0, PT, |R5|.reuse, 1.469367938527859385e-39, PT ;  /* 0x001000000500780b */ /* 0x040fe20003f0e200 */
[----:B------:R-:W-:Y:S01]  /*0aa0*/  IMAD.MOV.U32 R6, RZ, RZ, 0x1 ;  /* 0x00000001ff067424 */ /* 0x000fe200078e00ff */
[C---:B------:R-:W-:Y:S01]  /*0ab0*/  LOP3.LUT R2, R5.reuse, 0x800fffff, RZ, 0xc0, !PT ;  /* 0x800fffff05027812 */ /* 0x040fe200078ec0ff */
[----:B------:R-:W-:Y:S01]  /*0ac0*/  IMAD.MOV.U32 R10, RZ, RZ, 0x1ca00000 ;  /* 0x1ca00000ff0a7424 */ /* 0x000fe200078e00ff */
[----:B------:R-:W-:Y:S01]  /*0ad0*/  LOP3.LUT R11, R5, 0x7ff00000, RZ, 0xc0, !PT ;  /* 0x7ff00000050b7812 */ /* 0x000fe200078ec0ff */
[----:B------:R-:W-:Y:S01]  /*0ae0*/  IMAD.MOV.U32 R18, RZ, RZ, 0x40100000 ;  /* 0x40100000ff127424 */ /* 0x000fe200078e00ff */
[----:B------:R-:W-:Y:S01]  /*0af0*/  LOP3.LUT R3, R2, 0x3ff00000, RZ, 0xfc, !PT ;  /* 0x3ff0000002037812 */ /* 0x000fe200078efcff */
[----:B------:R-:W-:Y:S01]  /*0b00*/  IMAD.MOV.U32 R2, RZ, RZ, R4 ;  /* 0x000000ffff027224 */ /* 0x000fe200078e0004 */
[----:B------:R-:W-:Y:S01]  /*0b10*/  ISETP.LE.U32.AND P1, PT, R11, 0x40100000, PT ;  /* 0x401000000b00780c */ /* 0x000fe20003f23070 */
[----:B------:R-:W-:Y:S02]  /*0b20*/  IMAD.MOV.U32 R17, RZ, RZ, R11 ;  /* 0x000000ffff117224 */ /* 0x000fe400078e000b */
[----:B------:R-:W-:Y:S01]  /*0b30*/  VIADD R11, R18, 0xffffffff ;  /* 0xffffffff120b7836 */ /* 0x000fe20000000000 */
[----:B------:R-:W-:Y:S01]  /*0b40*/  SEL R12, R10, 0x63400000, !P1 ;  /* 0x634000000a0c7807 */ /* 0x000fe20004800000 */
[----:B------:R-:W-:-:S06]  /*0b50*/  @!P0 DMUL R2, R4, 8.98846567431157953865e+307 ;  /* 0x7fe0000004028828 */ /* 0x000fcc0000000000 */
[----:B------:R-:W0:Y:S04]  /*0b60*/  MUFU.RCP64H R7, R3 ;  /* 0x0000000300077308 */ /* 0x000e280000001800 */
[----:B------:R-:W-:Y:S02]  /*0b70*/  @!P0 LOP3.LUT R17, R3, 0x7ff00000, RZ, 0xc0, !PT ;  /* 0x7ff0000003118812 */ /* 0x000fe400078ec0ff */
[----:B------:R-:W-:-:S03]  /*0b80*/  ISETP.GT.U32.AND P0, PT, R11, 0x7feffffe, PT ;  /* 0x7feffffe0b00780c */ /* 0x000fc60003f04070 */
[----:B------:R-:W-:-:S05]  /*0b90*/  VIADD R11, R17, 0xffffffff ;  /* 0xffffffff110b7836 */ /* 0x000fca0000000000 */
[----:B------:R-:W-:Y:S01]  /*0ba0*/  ISETP.GT.U32.OR P0, PT, R11, 0x7feffffe, P0 ;  /* 0x7feffffe0b00780c */ /* 0x000fe20000704470 */
[----:B0-----:R-:W-:-:S08]  /*0bb0*/  DFMA R8, R6, -R2, 1 ;  /* 0x3ff000000608742b */ /* 0x001fd00000000802 */
[----:B------:R-:W-:-:S08]  /*0bc0*/  DFMA R8, R8, R8, R8 ;  /* 0x000000080808722b */ /* 0x000fd00000000008 */
[----:B------:R-:W-:-:S08]  /*0bd0*/  DFMA R8, R6, R8, R6 ;  /* 0x000000080608722b */ /* 0x000fd00000000006 */
[----:B------:R-:W-:-:S08]  /*0be0*/  DFMA R6, R8, -R2, 1 ;  /* 0x3ff000000806742b */ /* 0x000fd00000000802 */
[----:B------:R-:W-:Y:S01]  /*0bf0*/  DFMA R8, R8, R6, R8 ;  /* 0x000000060808722b */ /* 0x000fe20000000008 */
[----:B------:R-:W-:Y:S01]  /*0c00*/  LOP3.LUT R7, R12, 0x921fb, RZ, 0xfc, !PT ;  /* 0x000921fb0c077812 */ /* 0x000fe200078efcff */
[----:B------:R-:W-:-:S06]  /*0c10*/  IMAD.MOV.U32 R6, RZ, RZ, 0x54442d18 ;  /* 0x54442d18ff067424 */ /* 0x000fcc00078e00ff */
[----:B------:R-:W-:-:S08]  /*0c20*/  DMUL R12, R8, R6 ;  /* 0x00000006080c7228 */ /* 0x000fd00000000000 */
[----:B------:R-:W-:-:S08]  /*0c30*/  DFMA R14, R12, -R2, R6 ;  /* 0x800000020c0e722b */ /* 0x000fd00000000006 */
[----:B------:R-:W-:Y:S01]  /*0c40*/  DFMA R8, R8, R14, R12 ;  /* 0x0000000e0808722b */ /* 0x000fe2000000000c */
[----:B------:R-:W-:Y:S10]  /*0c50*/  @P0 BRA `(.L_x_15) ;  /* 0x0000000000740947 */ /* 0x000ff40003800000 */
[----:B------:R-:W-:Y:S01]  /*0c60*/  LOP3.LUT R13, R5, 0x7ff00000, RZ, 0xc0, !PT ;  /* 0x7ff00000050d7812 */ /* 0x000fe200078ec0ff */
[----:B------:R-:W-:-:S03]  /*0c70*/  IMAD.MOV.U32 R11, RZ, RZ, 0x40100000 ;  /* 0x40100000ff0b7424 */ /* 0x000fc600078e00ff */
[----:B------:R-:W-:Y:S01]  /*0c80*/  ISETP.LE.U32.AND P0, PT, R13, 0x40100000, PT ;  /* 0x401000000d00780c */ /* 0x000fe20003f03070 */
[----:B------:R-:W-:-:S03]  /*0c90*/  IMAD.MOV R12, RZ, RZ, -R13 ;  /* 0x000000ffff0c7224 */ /* 0x000fc600078e0a0d */
[----:B------:R-:W-:Y:S02]  /*0ca0*/  SEL R10, R10, 0x63400000, !P0 ;  /* 0x634000000a0a7807 */ /* 0x000fe40004000000 */
[----:B------:R-:W-:Y:S01]  /*0cb0*/  VIADDMNMX R11, R12, R11, 0xb9600000, !PT ;  /* 0xb96000000c0b7446 */ /* 0x000fe2000780010b */
[----:B------:R-:W-:-:S03]  /*0cc0*/  IMAD.MOV.U32 R12, RZ, RZ, RZ ;  /* 0x000000ffff0c7224 */ /* 0x000fc600078e00ff */
[----:B------:R-:W-:-:S05]  /*0cd0*/  VIMNMX R11, PT, PT, R11, 0x46a00000, PT ;  /* 0x46a000000b0b7848 */ /* 0x000fca0003fe0100 */
[----:B------:R-:W-:-:S04]  /*0ce0*/  IMAD.IADD R14, R11, 0x1, -R10 ;  /* 0x000000010b0e7824 */ /* 0x000fc800078e0a0a */
[----:B------:R-:W-:-:S06]  /*0cf0*/  VIADD R13, R14, 0x7fe00000 ;  /* 0x7fe000000e0d7836 */ /* 0x000fcc0000000000 */
[----:B------:R-:W-:-:S10]  /*0d00*/  DMUL R10, R8, R12 ;  /* 0x0000000c080a7228 */ /* 0x000fd40000000000 */
[----:B------:R-:W-:-:S13]  /*0d10*/  FSETP.GTU.AND P0, PT, |R11|, 1.469367938527859385e-39, PT ;  /* 0x001000000b00780b */ /* 0x000fda0003f0c200 */
[----:B------:R-:W-:Y:S05]  /*0d20*/  @P0 BRA `(.L_x_16) ;  /* 0x0000000000840947 */ /* 0x000fea0003800000 */
[----:B------:R-:W-:Y:S01]  /*0d30*/  DFMA R2, R8, -R2, R6 ;  /* 0x800000020802722b */ /* 0x000fe20000000006 */
[----:B------:R-:W-:-:S09]  /*0d40*/  IMAD.MOV.U32 R12, RZ, RZ, RZ ;  /* 0x000000ffff0c7224 */ /* 0x000fd200078e00ff */
[C---:B------:R-:W-:Y:S02]  /*0d50*/  FSETP.NEU.AND P0, PT, R3.reuse, RZ, PT ;  /* 0x000000ff0300720b */ /* 0x040fe40003f0d000 */
[----:B------:R-:W-:-:S04]  /*0d60*/  LOP3.LUT R5, R3, 0x80000000, R5, 0x48, !PT ;  /* 0x8000000003057812 */ /* 0x000fc800078e4805 */
[----:B------:R-:W-:-:S07]  /*0d70*/  LOP3.LUT R13, R5, R13, RZ, 0xfc, !PT ;  /* 0x0000000d050d7212 */ /* 0x000fce00078efcff */
[----:B------:R-:W-:Y:S05]  /*0d80*/  @!P0 BRA `(.L_x_16) ;  /* 0x00000000006c8947 */ /* 0x000fea0003800000 */
[----:B------:R-:W-:Y:S02]  /*0d90*/  IMAD.MOV R3, RZ, RZ, -R14 ;  /* 0x000000ffff037224 */ /* 0x000fe400078e0a0e */
[----:B------:R-:W-:-:S06]  /*0da0*/  IMAD.MOV.U32 R2, RZ, RZ, RZ ;  /* 0x000000ffff027224 */ /* 0x000fcc00078e00ff */
[----:B------:R-:W-:Y:S02]  /*0db0*/  DFMA R2, R10, -R2, R8 ;  /* 0x800000020a02722b */ /* 0x000fe40000000008 */
[----:B------:R-:W-:-:S04]  /*0dc0*/  DMUL.RP R8, R8, R12 ;  /* 0x0000000c08087228 */ /* 0x000fc80000008000 */
[----:B------:R-:W-:-:S04]  /*0dd0*/  IADD3 R2, PT, PT, -R14, -0x43300000, RZ ;  /* 0xbcd000000e027810 */ /* 0x000fc80007ffe1ff */
[----:B------:R-:W-:Y:S02]  /*0de0*/  FSETP.NEU.AND P0, PT, |R3|, R2, PT ;  /* 0x000000020300720b */ /* 0x000fe40003f0d200 */
[----:B------:R-:W-:Y:S02]  /*0df0*/  LOP3.LUT R5, R9, R5, RZ, 0x3c, !PT ;  /* 0x0000000509057212 */ /* 0x000fe400078e3cff */
[----:B------:R-:W-:Y:S02]  /*0e00*/  FSEL R10, R8, R10, !P0 ;  /* 0x0000000a080a7208 */ /* 0x000fe40004000000 */
[----:B------:R-:W-:Y:S01]  /*0e10*/  FSEL R11, R5, R11, !P0 ;  /* 0x0000000b050b7208 */ /* 0x000fe20004000000 */
[----:B------:R-:W-:Y:S06]  /*0e20*/  BRA `(.L_x_16) ;  /* 0x0000000000447947 */ /* 0x000fec0003800000 */
.L_x_15:
[----:B------:R-:W-:-:S14]  /*0e30*/  DSETP.NAN.AND P0, PT, R4, R4, PT ;  /* 0x000000040400722a */ /* 0x000fdc0003f08000 */
[----:B------:R-:W-:Y:S05]  /*0e40*/  @P0 BRA `(.L_x_17) ;  /* 0x0000000000340947 */ /* 0x000fea0003800000 */
[----:B------:R-:W-:Y:S01]  /*0e50*/  ISETP.NE.AND P0, PT, R18, R17, PT ;  /* 0x000000111200720c */ /* 0x000fe20003f05270 */
[----:B------:R-:W-:Y:S02]  /*0e60*/  IMAD.MOV.U32 R10, RZ, RZ, 0x0 ;  /* 0x00000000ff0a7424 */ /* 0x000fe400078e00ff */
[----:B------:R-:W-:-:S10]  /*0e70*/  IMAD.MOV.U32 R11, RZ, RZ, -0x80000 ;  /* 0xfff80000ff0b7424 */ /* 0x000fd400078e00ff */
[----:B------:R-:W-:Y:S05]  /*0e80*/  @!P0 BRA `(.L_x_16) ;  /* 0x00000000002c8947 */ /* 0x000fea0003800000 */
[----:B------:R-:W-:Y:S02]  /*0e90*/  ISETP.NE.AND P0, PT, R18, 0x7ff00000, PT ;  /* 0x7ff000001200780c */ /* 0x000fe40003f05270 */
[----:B------:R-:W-:Y:S02]  /*0ea0*/  LOP3.LUT R4, R5, 0x401921fb, RZ, 0x3c, !PT ;  /* 0x401921fb05047812 */ /* 0x000fe400078e3cff */
[----:B------:R-:W-:Y:S02]  /*0eb0*/  ISETP.EQ.OR P0, PT, R17, RZ, !P0 ;  /* 0x000000ff1100720c */ /* 0x000fe40004702670 */
[----:B------:R-:W-:-:S11]  /*0ec0*/  LOP3.LUT R11, R4, 0x80000000, RZ, 0xc0, !PT ;  /* 0x80000000040b7812 */ /* 0x000fd600078ec0ff */
[----:B------:R-:W-:Y:S01]  /*0ed0*/  @P0 LOP3.LUT R2, R11, 0x7ff00000, RZ, 0xfc, !PT ;  /* 0x7ff000000b020812 */ /* 0x000fe200078efcff */
[----:B------:R-:W-:Y:S02]  /*0ee0*/  @!P0 IMAD.MOV.U32 R10, RZ, RZ, RZ ;  /* 0x000000ffff0a8224 */ /* 0x000fe400078e00ff */
[----:B------:R-:W-:Y:S02]  /*0ef0*/  @P0 IMAD.MOV.U32 R10, RZ, RZ, RZ ;  /* 0x000000ffff0a0224 */ /* 0x000fe400078e00ff */
[----:B------:R-:W-:Y:S01]  /*0f00*/  @P0 IMAD.MOV.U32 R11, RZ, RZ, R2 ;  /* 0x000000ffff0b0224 */ /* 0x000fe200078e0002 */
[----:B------:R-:W-:Y:S06]  /*0f10*/  BRA `(.L_x_16) ;  /* 0x0000000000087947 */ /* 0x000fec0003800000 */
.L_x_17:
[----:B------:R-:W-:Y:S01]  /*0f20*/  LOP3.LUT R11, R5, 0x80000, RZ, 0xfc, !PT ;  /* 0x00080000050b7812 */ /* 0x000fe200078efcff */
[----:B------:R-:W-:-:S07]  /*0f30*/  IMAD.MOV.U32 R10, RZ, RZ, R4 ;  /* 0x000000ffff0a7224 */ /* 0x000fce00078e0004 */
.L_x_16:
[----:B------:R-:W-:Y:S02]  /*0f40*/  IMAD.MOV.U32 R2, RZ, RZ, R0 ;  /* 0x000000ffff027224 */ /* 0x000fe400078e0000 */
[----:B------:R-:W-:-:S04]  /*0f50*/  IMAD.MOV.U32 R3, RZ, RZ, 0x0 ;  /* 0x00000000ff037424 */ /* 0x000fc800078e00ff */
[----:B------:R-:W-:Y:S05]  /*0f60*/  RET.REL.NODEC R2 `(_Z3fftP7double2i) ;  /* 0xfffffff002247950 */ /* 0x000fea0003c3ffff */
        .type           $_Z3fftP7double2i$__internal_trig_reduction_slowpathd,@function
        .size           $_Z3fftP7double2i$__internal_trig_reduction_slowpathd,(.L_x_27 - $_Z3fftP7double2i$__internal_trig_reduction_slowpathd)
$_Z3fftP7double2i$__internal_trig_reduction_slowpathd:
[----:B------:R-:W-:Y:S01]  /*0f70*/  SHF.R.U32.HI R12, RZ, 0x14, R14 ;  /* 0x00000014ff0c7819 */ /* 0x000fe2000001160e */
[----:B------:R-:W-:Y:S02]  /*0f80*/  IMAD.MOV.U32 R15, RZ, RZ, R0 ;  /* 0x000000ffff0f7224 */ /* 0x000fe400078e0000 */
[----:B------:R-:W-:Y:S01]  /*0f90*/  IMAD.MOV.U32 R6, RZ, RZ, RZ ;  /* 0x000000ffff067224 */ /* 0x000fe200078e00ff */
[----:B------:R-:W-:-:S04]  /*0fa0*/  LOP3.LUT R7, R12, 0x7ff, RZ, 0xc0, !PT ;  /* 0x000007ff0c077812 */ /* 0x000fc800078ec0ff */
[----:B------:R-:W-:-:S13]  /*0fb0*/  ISETP.NE.AND P0, PT, R7, 0x7ff, PT ;  /* 0x000007ff0700780c */ /* 0x000fda0003f05270 */
[----:B------:R-:W-:Y:S05]  /*0fc0*/  @!P0 BRA `(.L_x_18) ;  /* 0x0000000800488947 */ /* 0x000fea0003800000 */
[----:B------:R-:W-:Y:S01]  /*0fd0*/  VIADD R0, R7, 0xfffffc00 ;  /* 0xfffffc0007007836 */ /* 0x000fe20000000000 */
[----:B------:R-:W-:Y:S01]  /*0fe0*/  BSSY.RECONVERGENT B2, `(.L_x_19) ;  /* 0x000002f000027945 */ /* 0x000fe20003800200 */
[----:B------:R-:W-:-:S03]  /*0ff0*/  CS2R R10, SRZ ;  /* 0x00000000000a7805 */ /* 0x000fc6000001ff00 */
[----:B------:R-:W-:Y:S02]  /*1000*/  SHF.R.U32.HI R17, RZ, 0x6, R0 ;  /* 0x00000006ff117819 */ /* 0x000fe40000011600 */
[----:B------:R-:W-:Y:S02]  /*1010*/  ISETP.GE.U32.AND P0, PT, R0, 0x80, PT ;  /* 0x000000800000780c */ /* 0x000fe40003f06070 */
[C---:B------:R-:W-:Y:S02]  /*1020*/  IADD3 R0, PT, PT, -R17.reuse, 0x13, RZ ;  /* 0x0000001311007810 */ /* 0x040fe40007ffe1ff */
[----:B------:R-:W-:Y:S02]  /*1030*/  IADD3 R13, PT, PT, -R17, 0xf, RZ ;  /* 0x0000000f110d7810 */ /* 0x000fe40007ffe1ff */
[----:B------:R-:W-:-:S04]  /*1040*/  SEL R0, R0, 0x12, P0 ;  /* 0x0000001200007807 */ /* 0x000fc80000000000 */
[----:B------:R-:W-:-:S13]  /*1050*/  ISETP.GE.AND P0, PT, R13, R0, PT ;  /* 0x000000000d00720c */ /* 0x000fda0003f06270 */
[----:B------:R-:W-:Y:S05]  /*1060*/  @P0 BRA `(.L_x_20) ;  /* 0x0000000000980947 */ /* 0x000fea0003800000 */
[----:B------:R-:W0:Y:S01]  /*1070*/  LDC.64 R6, c[0x0][0x358] ;  /* 0x0000d600ff067b82 */ /* 0x000e220000000a00 */
[C---:B------:R-:W-:Y:S01]  /*1080*/  SHF.L.U64.HI R21, R15.reuse, 0xb, R14 ;  /* 0x0000000b0f157819 */ /* 0x040fe2000001020e */
[----:B------:R-:W-:Y:S01]  /*1090*/  BSSY.RECONVERGENT B3, `(.L_x_21) ;  /* 0x0000022000037945 */ /* 0x000fe20003800200 */
[----:B------:R-:W-:Y:S01]  /*10a0*/  IMAD.SHL.U32 R15, R15, 0x800, RZ ;  /* 0x000008000f0f7824 */ /* 0x000fe200078e00ff */
[----:B------:R-:W-:Y:S01]  /*10b0*/  IADD3 R19, PT, PT, RZ, -R17, -R0 ;  /* 0x80000011ff137210 */ /* 0x000fe20007ffe800 */
[----:B------:R-:W-:Y:S01]  /*10c0*/  IMAD.MOV.U32 R20, RZ, RZ, RZ ;  /* 0x000000ffff147224 */ /* 0x000fe200078e00ff */
[----:B------:R-:W-:Y:S02]  /*10d0*/  CS2R R10, SRZ ;  /* 0x00000000000a7805 */ /* 0x000fe4000001ff00 */
[----:B------:R-:W-:-:S07]  /*10e0*/  LOP3.LUT R21, R21, 0x80000000, RZ, 0xfc, !PT ;  /* 0x8000000015157812 */ /* 0x000fce00078efcff */
.L_x_22:
[----:B------:R-:W1:Y:S01]  /*10f0*/  LDC.64 R8, c[0x4][RZ] ;  /* 0x01000000ff087b82 */ /* 0x000e620000000a00 */
[----:B0-----:R-:W-:Y:S02]  /*1100*/  R2UR UR4, R6 ;  /* 0x00000000060472ca */ /* 0x001fe400000e0000 */
[----:B------:R-:W-:Y:S01]  /*1110*/  R2UR UR5, R7 ;  /* 0x00000000070572ca */ /* 0x000fe200000e0000 */
[----:B-1----:R-:W-:-:S12]  /*1120*/  IMAD.WIDE R8, R13, 0x8, R8 ;  /* 0x000000080d087825 */ /* 0x002fd800078e0208 */
[----:B------:R-:W2:Y:S01]  /*1130*/  LDG.E.64.CONSTANT R8, desc[UR4][R8.64] ;  /* 0x0000000408087981 */ /* 0x000ea2000c1e9b00 */
[----:B------:R-:W-:Y:S02]  /*1140*/  VIADD R19, R19, 0x1 ;  /* 0x0000000113137836 */ /* 0x000fe40000000000 */
[----:B------:R-:W-:Y:S02]  /*1150*/  VIADD R13, R13, 0x1 ;  /* 0x000000010d0d7836 */ /* 0x000fe40000000000 */
[----:B--2---:R-:W-:-:S04]  /*1160*/  IMAD.WIDE.U32 R10, P2, R8, R15, R10 ;  /* 0x0000000f080a7225 */ /* 0x004fc8000784000a */
[----:B------:R-:W-:Y:S02]  /*1170*/  IMAD R23, R8, R21, RZ ;  /* 0x0000001508177224 */ /* 0x000fe400078e02ff */
[CC--:B------:R-:W-:Y:S02]  /*1180*/  IMAD R22, R9.reuse, R15.reuse, RZ ;  /* 0x0000000f09167224 */ /* 0x0c0fe400078e02ff */
[----:B------:R-:W-:Y:S01]  /*1190*/  IMAD.HI.U32 R25, R9, R15, RZ ;  /* 0x0000000f09197227 */ /* 0x000fe200078e00ff */
[----:B------:R-:W-:-:S03]  /*11a0*/  IADD3 R11, P0, PT, R23, R11, RZ ;  /* 0x0000000b170b7210 */ /* 0x000fc60007f1e0ff */
[----:B------:R-:W-:Y:S01]  /*11b0*/  IMAD R23, R20, 0x8, R1 ;  /* 0x0000000814177824 */ /* 0x000fe200078e0201 */
[----:B------:R-:W-:Y:S01]  /*11c0*/  IADD3 R11, P1, PT, R22, R11, RZ ;  /* 0x0000000b160b7210 */ /* 0x000fe20007f3e0ff */
[----:B------:R-:W-:-:S04]  /*11d0*/  IMAD.HI.U32 R22, R8, R21, RZ ;  /* 0x0000001508167227 */ /* 0x000fc800078e00ff */
[----:B------:R-:W-:Y:S01]  /*11e0*/  IMAD.X R8, RZ, RZ, R22, P2 ;  /* 0x000000ffff087224 */ /* 0x000fe200010e0616 */
[----:B------:R0:W-:Y:S01]  /*11f0*/  STL.64 [R23], R10 ;  /* 0x0000000a17007387 */ /* 0x0001e20000100a00 */
[----:B------:R-:W-:-:S03]  /*1200*/  IMAD.HI.U32 R22, R9, R21, RZ ;  /* 0x0000001509167227 */ /* 0x000fc600078e00ff */
[----:B------:R-:W-:Y:S01]  /*1210*/  IADD3.X R8, P0, PT, R25, R8, RZ, P0, !PT ;  /* 0x0000000819087210 */ /* 0x000fe2000071e4ff */
[----:B------:R-:W-:Y:S02]  /*1220*/  IMAD R9, R9, R21, RZ ;  /* 0x0000001509097224 */ /* 0x000fe400078e02ff */
[----:B------:R-:W-:-:S03]  /*1230*/  VIADD R20, R20, 0x1 ;  /* 0x0000000114147836 */ /* 0x000fc60000000000 */
[----:B------:R-:W-:Y:S01]  /*1240*/  IADD3.X R9, P1, PT, R9, R8, RZ, P1, !PT ;  /* 0x0000000809097210 */ /* 0x000fe20000f3e4ff */
[----:B------:R-:W-:Y:S01]  /*1250*/  IMAD.X R8, RZ, RZ, R22, P0 ;  /* 0x000000ffff087224 */ /* 0x000fe200000e0616 */
[----:B------:R-:W-:-:S03]  /*1260*/  ISETP.NE.AND P0, PT, R19, -0xf, PT ;  /* 0xfffffff11300780c */ /* 0x000fc60003f05270 */
[----:B------:R-:W-:Y:S02]  /*1270*/  IMAD.X R8, RZ, RZ, R8, P1 ;  /* 0x000000ffff087224 */ /* 0x000fe400008e0608 */
[----:B0-----:R-:W-:Y:S02]  /*1280*/  IMAD.MOV.U32 R10, RZ, RZ, R9 ;  /* 0x000000ffff0a7224 */ /* 0x001fe400078e0009 */
[----:B------:R-:W-:-:S06]  /*1290*/  IMAD.MOV.U32 R11, RZ, RZ, R8 ;  /* 0x000000ffff0b7224 */ /* 0x000fcc00078e0008 */
[----:B------:R-:W-:Y:S05]  /*12a0*/  @P0 BRA `(.L_x_22) ;  /* 0xfffffffc00900947 */ /* 0x000fea000383ffff */
[----:B------:R-:W-:Y:S05]  /*12b0*/  BSYNC.RECONVERGENT B3 ;  /* 0x0000000000037941 */ /* 0x000fea0003800200 */
.L_x_21:
[----:B------:R-:W-:-:S07]  /*12c0*/  IMAD.MOV.U32 R13, RZ, RZ, R0 ;  /* 0x000000ffff0d7224 */ /* 0x000fce00078e0000 */
.L_x_20:
[----:B------:R-:W-:Y:S05]  /*12d0*/  BSYNC.RECONVERGENT B2 ;  /* 0x0000000000027941 */ /* 0x000fea0003800200 */
.L_x_19:
[----:B------:R-:W-:Y:S01]  /*12e0*/  LOP3.LUT P0, R23, R12, 0x3f, RZ, 0xc0, !PT ;  /* 0x0000003f0c177812 */ /* 0x000fe2000780c0ff */
[----:B------:R-:W-:-:S04]  /*12f0*/  IMAD.IADD R0, R17, 0x1, R13 ;  /* 0x0000000111007824 */ /* 0x000fc800078e020d */
[----:B------:R-:W-:-:S05]  /*1300*/  IMAD.U32 R25, R0, 0x8, R1 ;  /* 0x0000000800197824 */ /* 0x000fca00078e0001 */
[----:B------:R0:W-:Y:S04]  /*1310*/  STL.64 [R25+-0x78], R10 ;  /* 0xffff880a19007387 */ /* 0x0001e80000100a00 */
[----:B------:R-:W2:Y:S04]  /*1320*/  @P0 LDL.64 R20, [R1+0x8] ;  /* 0x0000080001140983 */ /* 0x000ea80000100a00 */
[----:B------:R-:W3:Y:S04]  /*1330*/  LDL.64 R8, [R1+0x10] ;  /* 0x0000100001087983 */ /* 0x000ee80000100a00 */
[----:B------:R-:W4:Y:S01]  /*1340*/  LDL.64 R6, [R1+0x18] ;  /* 0x0000180001067983 */ /* 0x000f220000100a00 */
[----:B------:R-:W-:Y:S01]  /*1350*/  @P0 LOP3.LUT R0, R23, 0x3f, RZ, 0x3c, !PT ;  /* 0x0000003f17000812 */ /* 0x000fe200078e3cff */
[----:B------:R-:W-:Y:S01]  /*1360*/  BSSY.RECONVERGENT B2, `(.L_x_23) ;  /* 0x0000034000027945 */ /* 0x000fe20003800200 */
[----:B--2---:R-:W-:-:S02]  /*1370*/  @P0 SHF.R.U64 R13, R20, 0x1, R21 ;  /* 0x00000001140d0819 */ /* 0x004fc40000001215 */
[----:B------:R-:W-:Y:S02]  /*1380*/  @P0 SHF.R.U32.HI R15, RZ, 0x1, R21 ;  /* 0x00000001ff0f0819 */ /* 0x000fe40000011615 */
[CC--:B---3--:R-:W-:Y:S02]  /*1390*/  @P0 SHF.L.U32 R17, R8.reuse, R23.reuse, RZ ;  /* 0x0000001708110219 */ /* 0x0c8fe400000006ff */
[----:B0-----:R-:W-:Y:S02]  /*13a0*/  @P0 SHF.R.U64 R10, R13, R0, R15 ;  /* 0x000000000d0a0219 */ /* 0x001fe4000000120f */
[--C-:B------:R-:W-:Y:S02]  /*13b0*/  @P0 SHF.R.U32.HI R21, RZ, 0x1, R9.reuse ;  /* 0x00000001ff150819 */ /* 0x100fe40000011609 */
[C-C-:B------:R-:W-:Y:S02]  /*13c0*/  @P0 SHF.R.U64 R19, R8.reuse, 0x1, R9.reuse ;  /* 0x0000000108130819 */ /* 0x140fe40000001209 */
[----:B------:R-:W-:-:S02]  /*13d0*/  @P0 SHF.L.U64.HI R12, R8, R23, R9 ;  /* 0x00000017080c0219 */ /* 0x000fc40000010209 */
[----:B------:R-:W-:Y:S02]  /*13e0*/  @P0 SHF.R.U32.HI R11, RZ, R0, R15 ;  /* 0x00000000ff0b0219 */ /* 0x000fe4000001160f */
[----:B------:R-:W-:Y:S02]  /*13f0*/  @P0 LOP3.LUT R8, R17, R10, RZ, 0xfc, !PT ;  /* 0x0000000a11080212 */ /* 0x000fe400078efcff */
[----:B----4-:R-:W-:Y:S02]  /*1400*/  @P0 SHF.L.U32 R13, R6, R23, RZ ;  /* 0x00000017060d0219 */ /* 0x010fe400000006ff */
[----:B------:R-:W-:Y:S01]  /*1410*/  @P0 SHF.R.U64 R20, R19, R0, R21 ;  /* 0x0000000013140219 */ /* 0x000fe20000001215 */
[----:B------:R-:W-:Y:S01]  /*1420*/  IMAD.SHL.U32 R10, R8, 0x4, RZ ;  /* 0x00000004080a7824 */ /* 0x000fe200078e00ff */
[----:B------:R-:W-:Y:S02]  /*1430*/  @P0 LOP3.LUT R9, R12, R11, RZ, 0xfc, !PT ;  /* 0x0000000b0c090212 */ /* 0x000fe400078efcff */
[----:B------:R-:W-:-:S02]  /*1440*/  @P0 SHF.L.U64.HI R23, R6, R23, R7 ;  /* 0x0000001706170219 */ /* 0x000fc40000010207 */
[----:B------:R-:W-:Y:S02]  /*1450*/  @P0 LOP3.LUT R6, R13, R20, RZ, 0xfc, !PT ;  /* 0x000000140d060212 */ /* 0x000fe400078efcff */
[----:B------:R-:W-:Y:S02]  /*1460*/  @P0 SHF.R.U32.HI R0, RZ, R0, R21 ;  /* 0x00000000ff000219 */ /* 0x000fe40000011615 */
[----:B------:R-:W-:Y:S02]  /*1470*/  SHF.L.U64.HI R20, R8, 0x2, R9 ;  /* 0x0000000208147819 */ /* 0x000fe40000010209 */
[----:B------:R-:W-:Y:S02]  /*1480*/  @P0 LOP3.LUT R7, R23, R0, RZ, 0xfc, !PT ;  /* 0x0000000017070212 */ /* 0x000fe400078efcff */
[----:B------:R-:W-:Y:S02]  /*1490*/  SHF.L.W.U32.HI R9, R9, 0x2, R6 ;  /* 0x0000000209097819 */ /* 0x000fe40000010e06 */
[----:B------:R-:W-:-:S02]  /*14a0*/  IADD3 RZ, P0, PT, RZ, -R10, RZ ;  /* 0x8000000affff7210 */ /* 0x000fc40007f1e0ff */
[----:B------:R-:W-:Y:S02]  /*14b0*/  LOP3.LUT R0, RZ, R20, RZ, 0x33, !PT ;  /* 0x00000014ff007212 */ /* 0x000fe400078e33ff */
[----:B------:R-:W-:Y:S02]  /*14c0*/  SHF.L.W.U32.HI R6, R6, 0x2, R7 ;  /* 0x0000000206067819 */ /* 0x000fe40000010e07 */
[----:B------:R-:W-:Y:S02]  /*14d0*/  LOP3.LUT R8, RZ, R9, RZ, 0x33, !PT ;  /* 0x00000009ff087212 */ /* 0x000fe400078e33ff */
[----:B------:R-:W-:Y:S02]  /*14e0*/  IADD3.X R11, P0, PT, RZ, R0, RZ, P0, !PT ;  /* 0x00000000ff0b7210 */ /* 0x000fe4000071e4ff */
[----:B------:R-:W-:Y:S02]  /*14f0*/  LOP3.LUT R12, RZ, R6, RZ, 0x33, !PT ;  /* 0x00000006ff0c7212 */ /* 0x000fe400078e33ff */
[----:B------:R-:W-:-:S02]  /*1500*/  IADD3.X R0, P1, PT, RZ, R8, RZ, P0, !PT ;  /* 0x00000008ff007210 */ /* 0x000fc4000073e4ff */
[----:B------:R-:W-:-:S03]  /*1510*/  ISETP.GT.U32.AND P2, PT, R9, -0x1, PT ;  /* 0xffffffff0900780c */ /* 0x000fc60003f44070 */
[----:B------:R-:W-:Y:S01]  /*1520*/  IMAD.X R13, RZ, RZ, R12, P1 ;  /* 0x000000ffff0d7224 */ /* 0x000fe200008e060c */
[----:B------:R-:W-:-:S04]  /*1530*/  ISETP.GT.AND.EX P0, PT, R6, -0x1, PT, P2 ;  /* 0xffffffff0600780c */ /* 0x000fc80003f04320 */
[----:B------:R-:W-:Y:S02]  /*1540*/  SEL R8, R6, R13, P0 ;  /* 0x0000000d06087207 */ /* 0x000fe40000000000 */
[----:B------:R-:W-:Y:S02]  /*1550*/  SEL R17, R9, R0, P0 ;  /* 0x0000000009117207 */ /* 0x000fe40000000000 */
[----:B------:R-:W-:Y:S02]  /*1560*/  ISETP.NE.U32.AND P1, PT, R8, RZ, PT ;  /* 0x000000ff0800720c */ /* 0x000fe40003f25070 */
[----:B------:R-:W-:Y:S02]  /*1570*/  SEL R13, R20, R11, P0 ;  /* 0x0000000b140d7207 */ /* 0x000fe40000000000 */
[----:B------:R-:W-:Y:S01]  /*1580*/  SEL R9, R17, R8, !P1 ;  /* 0x0000000811097207 */ /* 0x000fe20004800000 */
[----:B------:R-:W-:-:S05]  /*1590*/  @!P0 IMAD.MOV R10, RZ, RZ, -R10 ;  /* 0x000000ffff0a8224 */ /* 0x000fca00078e0a0a */
[----:B------:R-:W0:Y:S02]  /*15a0*/  FLO.U32 R9, R9 ;  /* 0x0000000900097300 */ /* 0x000e2400000e0000 */
[C---:B0-----:R-:W-:Y:S02]  /*15b0*/  IADD3 R12, PT, PT, -R9.reuse, 0x1f, RZ ;  /* 0x0000001f090c7810 */ /* 0x041fe40007ffe1ff */
[----:B------:R-:W-:-:S03]  /*15c0*/  IADD3 R0, PT, PT, -R9, 0x3f, RZ ;  /* 0x0000003f09007810 */ /* 0x000fc60007ffe1ff */
[----:B------:R-:W-:-:S05]  /*15d0*/  @P1 IMAD.MOV R0, RZ, RZ, R12 ;  /* 0x000000ffff001224 */ /* 0x000fca00078e020c */
[----:B------:R-:W-:-:S13]  /*15e0*/  ISETP.NE.AND P1, PT, R0, RZ, PT ;  /* 0x000000ff0000720c */ /* 0x000fda0003f25270 */
[----:B------:R-:W-:Y:S05]  /*15f0*/  @!P1 BRA `(.L_x_24) ;  /* 0x0000000000289947 */ /* 0x000fea0003800000 */
[--C-:B------:R-:W-:Y:S02]  /*1600*/  SHF.R.U64 R11, R10, 0x1, R13.reuse ;  /* 0x000000010a0b7819 */ /* 0x100fe4000000120d */
[C---:B------:R-:W-:Y:S02]  /*1610*/  LOP3.LUT R9, R0.reuse, 0x3f, RZ, 0xc0, !PT ;  /* 0x0000003f00097812 */ /* 0x040fe400078ec0ff */
[----:B------:R-:W-:Y:S02]  /*1620*/  SHF.R.U32.HI R13, RZ, 0x1, R13 ;  /* 0x00000001ff0d7819 */ /* 0x000fe4000001160d */
[----:B------:R-:W-:Y:S02]  /*1630*/  LOP3.LUT R10, R0, 0x3f, RZ, 0xc, !PT ;  /* 0x0000003f000a7812 */ /* 0x000fe400078e0cff */
[CC--:B------:R-:W-:Y:S02]  /*1640*/  SHF.L.U64.HI R15, R17.reuse, R9.reuse, R8 ;  /* 0x00000009110f7219 */ /* 0x0c0fe40000010208 */
[----:B------:R-:W-:-:S02]  /*1650*/  SHF.L.U32 R9, R17, R9, RZ ;  /* 0x0000000911097219 */ /* 0x000fc400000006ff */
[-CC-:B------:R-:W-:Y:S02]  /*1660*/  SHF.R.U64 R8, R11, R10.reuse, R13.reuse ;  /* 0x0000000a0b087219 */ /* 0x180fe4000000120d */
[----:B------:R-:W-:Y:S02]  /*1670*/  SHF.R.U32.HI R10, RZ, R10, R13 ;  /* 0x0000000aff0a7219 */ /* 0x000fe4000001160d */
[----:B------:R-:W-:Y:S02]  /*1680*/  LOP3.LUT R17, R9, R8, RZ, 0xfc, !PT ;  /* 0x0000000809117212 */ /* 0x000fe400078efcff */
[----:B------:R-:W-:-:S07]  /*1690*/  LOP3.LUT R8, R15, R10, RZ, 0xfc, !PT ;  /* 0x0000000a0f087212 */ /* 0x000fce00078efcff */
.L_x_24:
[----:B------:R-:W-:Y:S05]  /*16a0*/  BSYNC.RECONVERGENT B2 ;  /* 0x0000000000027941 */ /* 0x000fea0003800200 */
.L_x_23:
[----:B------:R-:W-:-:S04]  /*16b0*/  IMAD.WIDE.U32 R12, R17, 0x2168c235, RZ ;  /* 0x2168c235110c7825 */ /* 0x000fc800078e00ff */
[----:B------:R-:W-:Y:S01]  /*16c0*/  IMAD.MOV.U32 R10, RZ, RZ, R13 ;  /* 0x000000ffff0a7224 */ /* 0x000fe200078e000d */
[----:B------:R-:W-:Y:S01]  /*16d0*/  IADD3 RZ, P1, PT, R12, R12, RZ ;  /* 0x0000000c0cff7210 */ /* 0x000fe20007f3e0ff */
[----:B------:R-:W-:Y:S02]  /*16e0*/  IMAD.MOV.U32 R11, RZ, RZ, RZ ;  /* 0x000000ffff0b7224 */ /* 0x000fe400078e00ff */
[----:B------:R-:W-:-:S04]  /*16f0*/  IMAD.HI.U32 R9, R8, -0x36f0255e, RZ ;  /* 0xc90fdaa208097827 */ /* 0x000fc800078e00ff */
[----:B------:R-:W-:-:S04]  /*1700*/  IMAD.WIDE.U32 R10, R17, -0x36f0255e, R10 ;  /* 0xc90fdaa2110a7825 */ /* 0x000fc800078e000a */
[C---:B------:R-:W-:Y:S02]  /*1710*/  IMAD R13, R8.reuse, -0x36f0255e, RZ ;  /* 0xc90fdaa2080d7824 */ /* 0x040fe400078e02ff */
[----:B------:R-:W-:-:S04]  /*1720*/  IMAD.WIDE.U32 R10, P2, R8, 0x2168c235, R10 ;  /* 0x2168c235080a7825 */ /* 0x000fc8000784000a */
[----:B------:R-:W-:Y:S01]  /*1730*/  IMAD.X R8, RZ, RZ, R9, P2 ;  /* 0x000000ffff087224 */ /* 0x000fe200010e0609 */
[----:B------:R-:W-:Y:S02]  /*1740*/  IADD3 R9, P2, PT, R13, R11, RZ ;  /* 0x0000000b0d097210 */ /* 0x000fe40007f5e0ff */
[----:B------:R-:W-:Y:S02]  /*1750*/  IADD3.X RZ, P1, PT, R10, R10, RZ, P1, !PT ;  /* 0x0000000a0aff7210 */ /* 0x000fe40000f3e4ff */
[C---:B------:R-:W-:Y:S01]  /*1760*/  ISETP.GT.U32.AND P3, PT, R9.reuse, RZ, PT ;  /* 0x000000ff0900720c */ /* 0x040fe20003f64070 */
[----:B------:R-:W-:Y:S01]  /*1770*/  IMAD.X R8, RZ, RZ, R8, P2 ;  /* 0x000000ffff087224 */ /* 0x000fe200010e0608 */
[----:B------:R-:W-:-:S04]  /*1780*/  IADD3.X R10, P2, PT, R9, R9, RZ, P1, !PT ;  /* 0x00000009090a7210 */ /* 0x000fc80000f5e4ff */
[C---:B------:R-:W-:Y:S01]  /*1790*/  ISETP.GT.AND.EX P1, PT, R8.reuse, RZ, PT, P3 ;  /* 0x000000ff0800720c */ /* 0x040fe20003f24330 */
[----:B------:R-:W-:-:S03]  /*17a0*/  IMAD.X R11, R8, 0x1, R8, P2 ;  /* 0x00000001080b7824 */ /* 0x000fc600010e0608 */
[----:B------:R-:W-:Y:S02]  /*17b0*/  SEL R9, R10, R9, P1 ;  /* 0x000000090a097207 */ /* 0x000fe40000800000 */
[----:B------:R-:W-:Y:S02]  /*17c0*/  SEL R10, R11, R8, P1 ;  /* 0x000000080b0a7207 */ /* 0x000fe40000800000 */
[----:B------:R-:W-:Y:S02]  /*17d0*/  IADD3 R9, P2, PT, R9, 0x1, RZ ;  /* 0x0000000109097810 */ /* 0x000fe40007f5e0ff */
[----:B------:R-:W-:Y:S02]  /*17e0*/  SEL R11, RZ, 0xffffffff, !P1 ;  /* 0xffffffffff0b7807 */ /* 0x000fe40004800000 */
[----:B------:R-:W-:Y:S01]  /*17f0*/  LOP3.LUT P1, R8, R14, 0x80000000, RZ, 0xc0, !PT ;  /* 0x800000000e087812 */ /* 0x000fe2000782c0ff */
[----:B------:R-:W-:Y:S02]  /*1800*/  IMAD.X R10, RZ, RZ, R10, P2 ;  /* 0x000000ffff0a7224 */ /* 0x000fe400010e060a */
[----:B------:R-:W-:Y:S01]  /*1810*/  IMAD.IADD R11, R11, 0x1, -R0 ;  /* 0x000000010b0b7824 */ /* 0x000fe200078e0a00 */
[----:B------:R-:W-:-:S02]  /*1820*/  @!P0 LOP3.LUT R8, R8, 0x80000000, RZ, 0x3c, !PT ;  /* 0x8000000008088812 */ /* 0x000fc400078e3cff */
[----:B------:R-:W-:-:S04]  /*1830*/  SHF.R.U64 R9, R9, 0xa, R10 ;  /* 0x0000000a09097819 */ /* 0x000fc8000000120a */
[----:B------:R-:W-:-:S04]  /*1840*/  IADD3 R9, P2, PT, R9, 0x1, RZ ;  /* 0x0000000109097810 */ /* 0x000fc80007f5e0ff */
[----:B------:R-:W-:-:S04]  /*1850*/  LEA.HI.X R10, R10, RZ, RZ, 0x16, P2 ;  /* 0x000000ff0a0a7211 */ /* 0x000fc800010fb4ff */
[--C-:B------:R-:W-:Y:S02]  /*1860*/  SHF.R.U64 R0, R9, 0x1, R10.reuse ;  /* 0x0000000109007819 */ /* 0x100fe4000000120a */
[----:B------:R-:W-:Y:S01]  /*1870*/  SHF.R.U32.HI R9, RZ, 0x1e, R7 ;  /* 0x0000001eff097819 */ /* 0x000fe20000011607 */
[----:B------:R-:W-:Y:S01]  /*1880*/  IMAD.SHL.U32 R7, R11, 0x100000, RZ ;  /* 0x001000000b077824 */ /* 0x000fe200078e00ff */
[----:B------:R-:W-:Y:S02]  /*1890*/  SHF.R.U32.HI R10, RZ, 0x1, R10 ;  /* 0x00000001ff0a7819 */ /* 0x000fe4000001160a */
[----:B------:R-:W-:Y:S02]  /*18a0*/  IADD3 R15, P2, P3, RZ, RZ, R0 ;  /* 0x000000ffff0f7210 */ /* 0x000fe40007b5e000 */
[----:B------:R-:W-:Y:S02]  /*18b0*/  LEA.HI R6, R6, R9, RZ, 0x1 ;  /* 0x0000000906067211 */ /* 0x000fe400078f08ff */
[----:B------:R-:W-:-:S03]  /*18c0*/  IADD3.X R7, PT, PT, R7, 0x3fe00000, R10, P2, P3 ;  /* 0x3fe0000007077810 */ /* 0x000fc600017e640a */
[----:B------:R-:W-:Y:S01]  /*18d0*/  @P1 IMAD.MOV R6, RZ, RZ, -R6 ;  /* 0x000000ffff061224 */ /* 0x000fe200078e0a06 */
[----:B------:R-:W-:-:S07]  /*18e0*/  LOP3.LUT R14, R7, R8, RZ, 0xfc, !PT ;  /* 0x00000008070e7212 */ /* 0x000fce00078efcff */
.L_x_18:
[----:B------:R-:W-:Y:S02]  /*18f0*/  IMAD.MOV.U32 R19, RZ, RZ, 0x0 ;  /* 0x00000000ff137424 */ /* 0x000fe400078e00ff */
[----:B------:R-:W-:Y:S02]  /*1900*/  IMAD.MOV.U32 R0, RZ, RZ, R6 ;  /* 0x000000ffff007224 */ /* 0x000fe400078e0006 */
[----:B------:R-:W-:Y:S02]  /*1910*/  IMAD.MOV.U32 R6, RZ, RZ, R15 ;  /* 0x000000ffff067224 */ /* 0x000fe400078e000f */
[----:B------:R-:W-:Y:S01]  /*1920*/  IMAD.MOV.U32 R7, RZ, RZ, R14 ;  /* 0x000000ffff077224 */ /* 0x000fe200078e000e */
[----:B------:R-:W-:Y:S06]  /*1930*/  RET.REL.NODEC R18 `(_Z3fftP7double2i) ;  /* 0xffffffe412b07950 */ /* 0x000fec0003c3ffff */
.L_x_25:
        /* <DEDUP_REMOVED lines=12> */
.L_x_27:


//--------------------- .nv.global.init           --------------------------
	.section	.nv.global.init,"aw",@progbits
	.align	16
.nv.global.init:
	.type		__cudart_sin_cos_coeffs,@object
	.size		__cudart_sin_cos_coeffs,(__cudart_i2opi_d - __cudart_sin_cos_coeffs)
__cudart_sin_cos_coeffs:
        /*0000*/ 	.byte	0x46, 0xd2, 0xb0, 0x2c, 0xf1, 0xe5, 0x5a, 0xbe, 0x92, 0xe3, 0xac, 0x69, 0xe3, 0x1d, 0xc7, 0x3e
        /*0010*/ 	.byte	0xa1, 0x62, 0xdb, 0x19, 0xa0, 0x01, 0x2a, 0xbf, 0x18, 0x08, 0x11, 0x11, 0x11, 0x11, 0x81, 0x3f
        /*0020*/ 	.byte	0x54, 0x55, 0x55, 0x55, 0x55, 0x55, 0xc5, 0xbf, 0x00, 0x00, 0x00, 0x00, 0x00, 0x00, 0x00, 0x00
        /*0030*/ 	.byte	0x00, 0x00, 0x00, 0x00, 0x00, 0x00, 0x00, 0x00, 0x64, 0x81, 0xfd, 0x20, 0x83, 0xff, 0xa8, 0xbd
        /*0040*/ 	.byte	0x28, 0x85, 0xef, 0xc1, 0xa7, 0xee, 0x21, 0x3e, 0xd9, 0xe6, 0x06, 0x8e, 0x4f, 0x7e, 0x92, 0xbe
        /*0050*/ 	.byte	0xe9, 0xbc, 0xdd, 0x19, 0xa0, 0x01, 0xfa, 0x3e, 0x47, 0x5d, 0xc1, 0x16, 0x6c, 0xc1, 0x56, 0xbf
        /*0060*/ 	.byte	0x51, 0x55, 0x55, 0x55, 0x55, 0x55, 0xa5, 0x3f, 0x00, 0x00, 0x00, 0x00, 0x00, 0x00, 0xe0, 0xbf
        /*0070*/ 	.byte	0x00, 0x00, 0x00, 0x00, 0x00, 0x00, 0xf0, 0x3f, 0x00, 0x00, 0x00, 0x00, 0x00, 0x00, 0x00, 0x00
	.type		__cudart_i2opi_d,@object
	.size		__cudart_i2opi_d,(.L_0 - __cudart_i2opi_d)
__cudart_i2opi_d:
        /* <DEDUP_REMOVED lines=9> */
.L_0:


//--------------------- .nv.shared.reserved.0     --------------------------
	.section	.nv.shared.reserved.0,"aw",@nobits
	.weak		__nv_reservedSMEM_offset_0_alias
	.size		__nv_reservedSMEM_offset_0_alias, 0, 64
	.other		__nv_reservedSMEM_offset_0_alias,@"STO_CUDA_RESERVED_SHARED STV_DEFAULT"
__nv_reservedSMEM_offset_0_alias:
	.zero		0
	.zero		64


//--------------------- .nv.constant0._Z16bit_reverse_copyP7double2i --------------------------
	.section	.nv.constant0._Z16bit_reverse_copyP7double2i,"a",@progbits
	.sectionflags	@""
	.align	4
.nv.constant0._Z16bit_reverse_copyP7double2i:
	.zero		908


//--------------------- .nv.constant0._Z3fftP7double2i --------------------------
	.section	.nv.constant0._Z3fftP7double2i,"a",@progbits
	.sectionflags	@""
	.align	4
.nv.constant0._Z3fftP7double2i:
	.zero		908


//--------------------- SYMBOLS --------------------------

	.type		.nv.reservedSmem.offset0,@object
	.size		.nv.reservedSmem.offset0,0x4
